//
// Generated by NVIDIA NVVM Compiler
//
// Compiler Build ID: CL-36424714
// Cuda compilation tools, release 13.0, V13.0.88
// Based on NVVM 20.0.0
//

.version 9.0
.target sm_100
.address_size 64

	// .globl	my_kernel_kernel0
// _ZZ17my_kernel_kernel0E18PaddedInput_shared has been demoted
// _ZZ17my_kernel_kernel0E18placeholder_shared has been demoted

.visible .entry my_kernel_kernel0(
	.param .u64 .ptr .align 1 my_kernel_kernel0_param_0,
	.param .u64 .ptr .align 1 my_kernel_kernel0_param_1,
	.param .u64 .ptr .align 1 my_kernel_kernel0_param_2,
	.param .u64 .ptr .align 1 my_kernel_kernel0_param_3,
	.param .u64 .ptr .align 1 my_kernel_kernel0_param_4
)
{
	.local .align 16 .b8 	__local_depot0[224];
	.reg .b64 	%SP;
	.reg .b64 	%SPL;
	.reg .pred 	%p<11>;
	.reg .b16 	%rs<43>;
	.reg .b32 	%r<107>;
	.reg .b32 	%f<460>;
	.reg .b64 	%rd<37>;
	// demoted variable
	.shared .align 4 .b8 _ZZ17my_kernel_kernel0E18PaddedInput_shared[18816];
	// demoted variable
	.shared .align 4 .b8 _ZZ17my_kernel_kernel0E18placeholder_shared[1152];
	mov.u64 	%SPL, __local_depot0;
	ld.param.u64 	%rd11, [my_kernel_kernel0_param_0];
	ld.param.u64 	%rd12, [my_kernel_kernel0_param_1];
	cvta.to.global.u64 	%rd1, %rd11;
	cvta.to.global.u64 	%rd2, %rd12;
	add.u64 	%rd3, %SPL, 0;
	add.s64 	%rd4, %rd3, 112;
	mov.f32 	%f49, 0f00000000;
	st.local.v4.f32 	[%rd3], {%f49, %f49, %f49, %f49};
	st.local.v4.f32 	[%rd3+112], {%f49, %f49, %f49, %f49};
	st.local.v4.f32 	[%rd3+64], {%f49, %f49, %f49, %f49};
	st.local.v4.f32 	[%rd3+176], {%f49, %f49, %f49, %f49};
	st.local.v4.f32 	[%rd3+16], {%f49, %f49, %f49, %f49};
	st.local.v4.f32 	[%rd3+128], {%f49, %f49, %f49, %f49};
	st.local.v4.f32 	[%rd3+80], {%f49, %f49, %f49, %f49};
	st.local.v4.f32 	[%rd3+192], {%f49, %f49, %f49, %f49};
	st.local.v4.f32 	[%rd3+32], {%f49, %f49, %f49, %f49};
	st.local.v4.f32 	[%rd3+144], {%f49, %f49, %f49, %f49};
	st.local.v4.f32 	[%rd3+48], {%f49, %f49, %f49, %f49};
	st.local.v4.f32 	[%rd3+160], {%f49, %f49, %f49, %f49};
	st.local.v4.f32 	[%rd3+96], {%f49, %f49, %f49, %f49};
	st.local.v4.f32 	[%rd3+208], {%f49, %f49, %f49, %f49};
	mov.u32 	%r1, %tid.x;
	mov.u32 	%r28, %ctaid.x;
	shr.u32 	%r2, %r28, 4;
	shr.u32 	%r29, %r28, 1;
	and.b32  	%r3, %r29, 7;
	cvt.u16.u32 	%rs1, %r1;
	and.b32  	%r30, %r28, 1;
	setp.eq.b32 	%p1, %r30, 1;
	selp.b32 	%r31, 4032, 0, %p1;
	mul.hi.u16 	%rs3, %rs1, 2341;
	mul.lo.s16 	%rs4, %rs3, 28;
	sub.s16 	%rs5, %rs1, %rs4;
	mul.wide.u16 	%r32, %rs5, 144;
	mad.lo.s32 	%r33, %r2, 903168, %r31;
	add.s32 	%r34, %r33, %r32;
	mad.lo.s32 	%r4, %r3, 56448, %r34;
	mul.hi.u16 	%rs6, %rs1, 10923;
	mul.lo.s16 	%rs7, %rs6, 84;
	cvt.u32.u16 	%r5, %rs7;
	mul.lo.s16 	%rs8, %rs6, 6;
	sub.s16 	%rs9, %rs1, %rs8;
	shl.b16 	%rs2, %rs9, 1;
	cvt.u32.u16 	%r6, %rs2;
	mul.hi.u16 	%rs10, %rs1, 669;
	shr.u16 	%rs11, %rs10, 1;
	cvt.u32.u16 	%r35, %rs11;
	mul.lo.s16 	%rs12, %rs3, 37;
	shr.u16 	%rs13, %rs12, 8;
	mul.lo.s16 	%rs14, %rs13, 7;
	sub.s16 	%rs15, %rs3, %rs14;
	and.b16  	%rs16, %rs15, 255;
	mul.wide.u16 	%r36, %rs16, 8064;
	mad.lo.s32 	%r7, %r35, 451584, %r36;
	mul.wide.u16 	%r37, %rs11, 2352;
	mov.b16 	%rs17, 336;
	mov.b32 	%r38, {%rs17, %rs5};
	cvt.u32.u16 	%r39, %rs15;
	prmt.b32 	%r40, %r39, 12, 0x3340U;
	prmt.b32 	%r41, %r42, %r43, 0x3340U;
	prmt.b32 	%r44, %r40, %r41, 0x5410U;
	mov.b32 	%r102, 0;
	dp2a.lo.u32.u32 	%r45, %r38, %r44, %r102;
	add.s32 	%r46, %r37, %r45;
	shl.b32 	%r47, %r46, 2;
	mov.u32 	%r48, _ZZ17my_kernel_kernel0E18PaddedInput_shared;
	add.s32 	%r8, %r48, %r47;
	add.s16 	%rs18, %rs1, 168;
	mul.hi.u16 	%rs19, %rs18, 669;
	shr.u16 	%rs20, %rs19, 1;
	cvt.u32.u16 	%r49, %rs20;
	mul.lo.s16 	%rs21, %rs3, 147;
	add.s16 	%rs22, %rs21, 882;
	shr.u16 	%rs23, %rs22, 10;
	mul.lo.s16 	%rs24, %rs23, 7;
	sub.s16 	%rs25, %rs3, %rs24;
	add.s16 	%rs26, %rs25, 6;
	and.b16  	%rs27, %rs26, 255;
	mul.wide.u16 	%r50, %rs27, 8064;
	mad.lo.s32 	%r9, %r49, 451584, %r50;
	mul.wide.u16 	%r51, %rs20, 2352;
	cvt.u32.u16 	%r52, %rs26;
	prmt.b32 	%r53, %r52, 12, 0x3340U;
	prmt.b32 	%r54, %r53, %r41, 0x5410U;
	dp2a.lo.u32.u32 	%r55, %r38, %r54, %r102;
	add.s32 	%r56, %r51, %r55;
	shl.b32 	%r57, %r56, 2;
	add.s32 	%r10, %r48, %r57;
	add.s16 	%rs28, %rs1, 336;
	mul.hi.u16 	%rs29, %rs28, 669;
	shr.u16 	%rs30, %rs29, 1;
	cvt.u32.u16 	%r58, %rs30;
	add.s16 	%rs31, %rs21, 1764;
	shr.u16 	%rs32, %rs31, 10;
	mul.lo.s16 	%rs33, %rs32, 7;
	sub.s16 	%rs34, %rs3, %rs33;
	add.s16 	%rs35, %rs34, 12;
	and.b16  	%rs36, %rs35, 255;
	mul.wide.u16 	%r59, %rs36, 8064;
	mad.lo.s32 	%r11, %r58, 451584, %r59;
	mul.wide.u16 	%r60, %rs30, 2352;
	cvt.u32.u16 	%r61, %rs35;
	prmt.b32 	%r62, %r61, 12, 0x3340U;
	prmt.b32 	%r63, %r62, %r41, 0x5410U;
	dp2a.lo.u32.u32 	%r64, %r38, %r63, %r102;
	add.s32 	%r65, %r60, %r64;
	shl.b32 	%r66, %r65, 2;
	add.s32 	%r12, %r48, %r66;
	shl.b32 	%r67, %r1, 2;
	mov.u32 	%r68, _ZZ17my_kernel_kernel0E18placeholder_shared;
	add.s32 	%r13, %r68, %r67;
	mul.wide.u16 	%r69, %rs2, 4;
	add.s32 	%r14, %r68, %r69;
	mul.hi.u32 	%r70, %r1, 715827883;
	mad.lo.s32 	%r71, %r70, 336, %r48;
	add.s32 	%r15, %r71, 9420;
$L__BB0_1:
	setp.gt.u32 	%p2, %r1, 391;
	bar.sync 	0;
	mad.lo.s32 	%r17, %r102, 12, %r4;
	@%p2 bra 	$L__BB0_3;
	add.s32 	%r72, %r17, %r7;
	mul.wide.u32 	%rd14, %r72, 4;
	add.s64 	%rd15, %rd1, %rd14;
	ld.global.nc.f32 	%f50, [%rd15];
	st.shared.f32 	[%r8], %f50;
	ld.global.nc.f32 	%f51, [%rd15+4];
	st.shared.f32 	[%r8+4], %f51;
	ld.global.nc.f32 	%f52, [%rd15+8];
	st.shared.f32 	[%r8+8], %f52;
	ld.global.nc.f32 	%f53, [%rd15+12];
	st.shared.f32 	[%r8+12], %f53;
	ld.global.nc.f32 	%f54, [%rd15+16];
	st.shared.f32 	[%r8+16], %f54;
	ld.global.nc.f32 	%f55, [%rd15+20];
	st.shared.f32 	[%r8+20], %f55;
	ld.global.nc.f32 	%f56, [%rd15+24];
	st.shared.f32 	[%r8+24], %f56;
	ld.global.nc.f32 	%f57, [%rd15+28];
	st.shared.f32 	[%r8+28], %f57;
	ld.global.nc.f32 	%f58, [%rd15+32];
	st.shared.f32 	[%r8+32], %f58;
	ld.global.nc.f32 	%f59, [%rd15+36];
	st.shared.f32 	[%r8+36], %f59;
	ld.global.nc.f32 	%f60, [%rd15+40];
	st.shared.f32 	[%r8+40], %f60;
	ld.global.nc.f32 	%f61, [%rd15+44];
	st.shared.f32 	[%r8+44], %f61;
$L__BB0_3:
	setp.gt.u32 	%p3, %r1, 223;
	@%p3 bra 	$L__BB0_5;
	add.s32 	%r73, %r17, %r9;
	mul.wide.u32 	%rd16, %r73, 4;
	add.s64 	%rd17, %rd1, %rd16;
	ld.global.nc.f32 	%f62, [%rd17];
	st.shared.f32 	[%r10], %f62;
	ld.global.nc.f32 	%f63, [%rd17+4];
	st.shared.f32 	[%r10+4], %f63;
	ld.global.nc.f32 	%f64, [%rd17+8];
	st.shared.f32 	[%r10+8], %f64;
	ld.global.nc.f32 	%f65, [%rd17+12];
	st.shared.f32 	[%r10+12], %f65;
	ld.global.nc.f32 	%f66, [%rd17+16];
	st.shared.f32 	[%r10+16], %f66;
	ld.global.nc.f32 	%f67, [%rd17+20];
	st.shared.f32 	[%r10+20], %f67;
	ld.global.nc.f32 	%f68, [%rd17+24];
	st.shared.f32 	[%r10+24], %f68;
	ld.global.nc.f32 	%f69, [%rd17+28];
	st.shared.f32 	[%r10+28], %f69;
	ld.global.nc.f32 	%f70, [%rd17+32];
	st.shared.f32 	[%r10+32], %f70;
	ld.global.nc.f32 	%f71, [%rd17+36];
	st.shared.f32 	[%r10+36], %f71;
	ld.global.nc.f32 	%f72, [%rd17+40];
	st.shared.f32 	[%r10+40], %f72;
	ld.global.nc.f32 	%f73, [%rd17+44];
	st.shared.f32 	[%r10+44], %f73;
$L__BB0_5:
	setp.gt.u32 	%p4, %r1, 55;
	@%p4 bra 	$L__BB0_7;
	add.s32 	%r74, %r17, %r11;
	mul.wide.u32 	%rd18, %r74, 4;
	add.s64 	%rd19, %rd1, %rd18;
	ld.global.nc.f32 	%f74, [%rd19];
	st.shared.f32 	[%r12], %f74;
	ld.global.nc.f32 	%f75, [%rd19+4];
	st.shared.f32 	[%r12+4], %f75;
	ld.global.nc.f32 	%f76, [%rd19+8];
	st.shared.f32 	[%r12+8], %f76;
	ld.global.nc.f32 	%f77, [%rd19+12];
	st.shared.f32 	[%r12+12], %f77;
	ld.global.nc.f32 	%f78, [%rd19+16];
	st.shared.f32 	[%r12+16], %f78;
	ld.global.nc.f32 	%f79, [%rd19+20];
	st.shared.f32 	[%r12+20], %f79;
	ld.global.nc.f32 	%f80, [%rd19+24];
	st.shared.f32 	[%r12+24], %f80;
	ld.global.nc.f32 	%f81, [%rd19+28];
	st.shared.f32 	[%r12+28], %f81;
	ld.global.nc.f32 	%f82, [%rd19+32];
	st.shared.f32 	[%r12+32], %f82;
	ld.global.nc.f32 	%f83, [%rd19+36];
	st.shared.f32 	[%r12+36], %f83;
	ld.global.nc.f32 	%f84, [%rd19+40];
	st.shared.f32 	[%r12+40], %f84;
	ld.global.nc.f32 	%f85, [%rd19+44];
	st.shared.f32 	[%r12+44], %f85;
$L__BB0_7:
	setp.gt.u32 	%p5, %r1, 287;
	mad.lo.s32 	%r75, %r102, 288, %r1;
	mul.wide.u32 	%rd20, %r75, 4;
	add.s64 	%rd5, %rd2, %rd20;
	@%p5 bra 	$L__BB0_9;
	ld.global.nc.f32 	%f86, [%rd5];
	st.shared.f32 	[%r13], %f86;
$L__BB0_9:
	setp.gt.u32 	%p6, %r1, 119;
	@%p6 bra 	$L__BB0_11;
	ld.global.nc.f32 	%f87, [%rd5+672];
	st.shared.f32 	[%r13+672], %f87;
$L__BB0_11:
	bar.sync 	0;
	ld.shared.f32 	%f1, [%r14];
	ld.shared.f32 	%f2, [%r14+48];
	ld.shared.f32 	%f3, [%r14+4];
	ld.shared.f32 	%f4, [%r14+52];
	ld.shared.f32 	%f5, [%r14+96];
	ld.shared.f32 	%f6, [%r14+144];
	ld.shared.f32 	%f7, [%r14+100];
	ld.shared.f32 	%f8, [%r14+148];
	ld.shared.f32 	%f9, [%r14+192];
	ld.shared.f32 	%f10, [%r14+240];
	ld.shared.f32 	%f11, [%r14+196];
	ld.shared.f32 	%f12, [%r14+244];
	ld.shared.f32 	%f13, [%r14+288];
	ld.shared.f32 	%f14, [%r14+336];
	ld.shared.f32 	%f15, [%r14+292];
	ld.shared.f32 	%f16, [%r14+340];
	mov.b32 	%r104, 9408;
	mov.u32 	%r103, %r15;
	mov.u64 	%rd36, %rd4;
$L__BB0_12:
	ld.shared.f32 	%f88, [%r103+-9420];
	ld.local.v2.f32 	{%f89, %f90}, [%rd36+-112];
	fma.rn.f32 	%f91, %f88, %f1, %f89;
	ld.local.v2.f32 	{%f92, %f93}, [%rd36];
	fma.rn.f32 	%f94, %f88, %f2, %f92;
	fma.rn.f32 	%f95, %f88, %f3, %f90;
	fma.rn.f32 	%f96, %f88, %f4, %f93;
	ld.shared.f32 	%f97, [%r103+-12];
	ld.local.v2.f32 	{%f98, %f99}, [%rd36+-56];
	fma.rn.f32 	%f100, %f97, %f1, %f98;
	ld.local.v2.f32 	{%f101, %f102}, [%rd36+56];
	fma.rn.f32 	%f103, %f97, %f2, %f101;
	fma.rn.f32 	%f104, %f97, %f3, %f99;
	fma.rn.f32 	%f105, %f97, %f4, %f102;
	ld.shared.f32 	%f106, [%r103+-9416];
	fma.rn.f32 	%f107, %f106, %f5, %f91;
	fma.rn.f32 	%f108, %f106, %f6, %f94;
	fma.rn.f32 	%f109, %f106, %f7, %f95;
	fma.rn.f32 	%f110, %f106, %f8, %f96;
	ld.shared.f32 	%f111, [%r103+-8];
	fma.rn.f32 	%f112, %f111, %f5, %f100;
	fma.rn.f32 	%f113, %f111, %f6, %f103;
	fma.rn.f32 	%f114, %f111, %f7, %f104;
	fma.rn.f32 	%f115, %f111, %f8, %f105;
	ld.shared.f32 	%f116, [%r103+-9412];
	fma.rn.f32 	%f117, %f116, %f9, %f107;
	fma.rn.f32 	%f118, %f116, %f10, %f108;
	fma.rn.f32 	%f119, %f116, %f11, %f109;
	fma.rn.f32 	%f120, %f116, %f12, %f110;
	ld.shared.f32 	%f121, [%r103+-4];
	fma.rn.f32 	%f122, %f121, %f9, %f112;
	fma.rn.f32 	%f123, %f121, %f10, %f113;
	fma.rn.f32 	%f124, %f121, %f11, %f114;
	fma.rn.f32 	%f125, %f121, %f12, %f115;
	ld.shared.f32 	%f126, [%r103+-9408];
	fma.rn.f32 	%f127, %f126, %f13, %f117;
	fma.rn.f32 	%f128, %f126, %f14, %f118;
	fma.rn.f32 	%f129, %f126, %f15, %f119;
	st.local.v2.f32 	[%rd36+-112], {%f127, %f129};
	fma.rn.f32 	%f130, %f126, %f16, %f120;
	st.local.v2.f32 	[%rd36], {%f128, %f130};
	ld.shared.f32 	%f131, [%r103];
	fma.rn.f32 	%f132, %f131, %f13, %f122;
	fma.rn.f32 	%f133, %f131, %f14, %f123;
	fma.rn.f32 	%f134, %f131, %f15, %f124;
	st.local.v2.f32 	[%rd36+-56], {%f132, %f134};
	fma.rn.f32 	%f135, %f131, %f16, %f125;
	st.local.v2.f32 	[%rd36+56], {%f133, %f135};
	add.s64 	%rd36, %rd36, 8;
	add.s32 	%r104, %r104, 48;
	add.s32 	%r103, %r103, 48;
	setp.ne.s32 	%p7, %r104, 9744;
	@%p7 bra 	$L__BB0_12;
	ld.shared.f32 	%f17, [%r14+384];
	ld.shared.f32 	%f18, [%r14+432];
	ld.shared.f32 	%f19, [%r14+388];
	ld.shared.f32 	%f20, [%r14+436];
	ld.shared.f32 	%f21, [%r14+480];
	ld.shared.f32 	%f22, [%r14+528];
	ld.shared.f32 	%f23, [%r14+484];
	ld.shared.f32 	%f24, [%r14+532];
	ld.shared.f32 	%f25, [%r14+576];
	ld.shared.f32 	%f26, [%r14+624];
	ld.shared.f32 	%f27, [%r14+580];
	ld.shared.f32 	%f28, [%r14+628];
	ld.shared.f32 	%f29, [%r14+672];
	ld.shared.f32 	%f30, [%r14+720];
	ld.shared.f32 	%f31, [%r14+676];
	ld.shared.f32 	%f32, [%r14+724];
	mov.b32 	%r105, 0;
$L__BB0_14:
	shl.b32 	%r78, %r105, 1;
	mad.lo.s32 	%r79, %r105, 12, %r5;
	mul.wide.u32 	%rd21, %r78, 4;
	add.s64 	%rd22, %rd3, %rd21;
	shl.b32 	%r80, %r79, 2;
	mov.u32 	%r81, _ZZ17my_kernel_kernel0E18PaddedInput_shared;
	add.s32 	%r82, %r81, %r80;
	ld.shared.f32 	%f136, [%r82+16];
	ld.local.v2.f32 	{%f137, %f138}, [%rd22];
	fma.rn.f32 	%f139, %f136, %f17, %f137;
	ld.local.v2.f32 	{%f140, %f141}, [%rd22+112];
	fma.rn.f32 	%f142, %f136, %f18, %f140;
	fma.rn.f32 	%f143, %f136, %f19, %f138;
	fma.rn.f32 	%f144, %f136, %f20, %f141;
	ld.shared.f32 	%f145, [%r82+9424];
	ld.local.v2.f32 	{%f146, %f147}, [%rd22+56];
	fma.rn.f32 	%f148, %f145, %f17, %f146;
	ld.local.v2.f32 	{%f149, %f150}, [%rd22+168];
	fma.rn.f32 	%f151, %f145, %f18, %f149;
	fma.rn.f32 	%f152, %f145, %f19, %f147;
	fma.rn.f32 	%f153, %f145, %f20, %f150;
	ld.shared.f32 	%f154, [%r82+20];
	fma.rn.f32 	%f155, %f154, %f21, %f139;
	fma.rn.f32 	%f156, %f154, %f22, %f142;
	fma.rn.f32 	%f157, %f154, %f23, %f143;
	fma.rn.f32 	%f158, %f154, %f24, %f144;
	ld.shared.f32 	%f159, [%r82+9428];
	fma.rn.f32 	%f160, %f159, %f21, %f148;
	fma.rn.f32 	%f161, %f159, %f22, %f151;
	fma.rn.f32 	%f162, %f159, %f23, %f152;
	fma.rn.f32 	%f163, %f159, %f24, %f153;
	ld.shared.f32 	%f164, [%r82+24];
	fma.rn.f32 	%f165, %f164, %f25, %f155;
	fma.rn.f32 	%f166, %f164, %f26, %f156;
	fma.rn.f32 	%f167, %f164, %f27, %f157;
	fma.rn.f32 	%f168, %f164, %f28, %f158;
	ld.shared.f32 	%f169, [%r82+9432];
	fma.rn.f32 	%f170, %f169, %f25, %f160;
	fma.rn.f32 	%f171, %f169, %f26, %f161;
	fma.rn.f32 	%f172, %f169, %f27, %f162;
	fma.rn.f32 	%f173, %f169, %f28, %f163;
	ld.shared.f32 	%f174, [%r82+28];
	fma.rn.f32 	%f175, %f174, %f29, %f165;
	fma.rn.f32 	%f176, %f174, %f30, %f166;
	fma.rn.f32 	%f177, %f174, %f31, %f167;
	st.local.v2.f32 	[%rd22], {%f175, %f177};
	fma.rn.f32 	%f178, %f174, %f32, %f168;
	st.local.v2.f32 	[%rd22+112], {%f176, %f178};
	ld.shared.f32 	%f179, [%r82+9436];
	fma.rn.f32 	%f180, %f179, %f29, %f170;
	fma.rn.f32 	%f181, %f179, %f30, %f171;
	fma.rn.f32 	%f182, %f179, %f31, %f172;
	st.local.v2.f32 	[%rd22+56], {%f180, %f182};
	fma.rn.f32 	%f183, %f179, %f32, %f173;
	st.local.v2.f32 	[%rd22+168], {%f181, %f183};
	add.s32 	%r105, %r105, 1;
	setp.ne.s32 	%p8, %r105, 7;
	@%p8 bra 	$L__BB0_14;
	ld.shared.f32 	%f33, [%r14+768];
	ld.shared.f32 	%f34, [%r14+816];
	ld.shared.f32 	%f35, [%r14+772];
	ld.shared.f32 	%f36, [%r14+820];
	ld.shared.f32 	%f37, [%r14+864];
	ld.shared.f32 	%f38, [%r14+912];
	ld.shared.f32 	%f39, [%r14+868];
	ld.shared.f32 	%f40, [%r14+916];
	ld.shared.f32 	%f41, [%r14+960];
	ld.shared.f32 	%f42, [%r14+1008];
	ld.shared.f32 	%f43, [%r14+964];
	ld.shared.f32 	%f44, [%r14+1012];
	ld.shared.f32 	%f45, [%r14+1056];
	ld.shared.f32 	%f46, [%r14+1104];
	ld.shared.f32 	%f47, [%r14+1060];
	ld.shared.f32 	%f48, [%r14+1108];
	mov.b32 	%r106, 0;
$L__BB0_16:
	shl.b32 	%r84, %r106, 1;
	mad.lo.s32 	%r85, %r106, 12, %r5;
	mul.wide.u32 	%rd23, %r84, 4;
	add.s64 	%rd24, %rd3, %rd23;
	shl.b32 	%r86, %r85, 2;
	mov.u32 	%r87, _ZZ17my_kernel_kernel0E18PaddedInput_shared;
	add.s32 	%r88, %r87, %r86;
	ld.shared.f32 	%f184, [%r88+32];
	ld.local.v2.f32 	{%f185, %f186}, [%rd24];
	fma.rn.f32 	%f187, %f184, %f33, %f185;
	ld.local.v2.f32 	{%f188, %f189}, [%rd24+112];
	fma.rn.f32 	%f190, %f184, %f34, %f188;
	fma.rn.f32 	%f191, %f184, %f35, %f186;
	fma.rn.f32 	%f192, %f184, %f36, %f189;
	ld.shared.f32 	%f193, [%r88+9440];
	ld.local.v2.f32 	{%f194, %f195}, [%rd24+56];
	fma.rn.f32 	%f196, %f193, %f33, %f194;
	ld.local.v2.f32 	{%f197, %f198}, [%rd24+168];
	fma.rn.f32 	%f199, %f193, %f34, %f197;
	fma.rn.f32 	%f200, %f193, %f35, %f195;
	fma.rn.f32 	%f201, %f193, %f36, %f198;
	ld.shared.f32 	%f202, [%r88+36];
	fma.rn.f32 	%f203, %f202, %f37, %f187;
	fma.rn.f32 	%f204, %f202, %f38, %f190;
	fma.rn.f32 	%f205, %f202, %f39, %f191;
	fma.rn.f32 	%f206, %f202, %f40, %f192;
	ld.shared.f32 	%f207, [%r88+9444];
	fma.rn.f32 	%f208, %f207, %f37, %f196;
	fma.rn.f32 	%f209, %f207, %f38, %f199;
	fma.rn.f32 	%f210, %f207, %f39, %f200;
	fma.rn.f32 	%f211, %f207, %f40, %f201;
	ld.shared.f32 	%f212, [%r88+40];
	fma.rn.f32 	%f213, %f212, %f41, %f203;
	fma.rn.f32 	%f214, %f212, %f42, %f204;
	fma.rn.f32 	%f215, %f212, %f43, %f205;
	fma.rn.f32 	%f216, %f212, %f44, %f206;
	ld.shared.f32 	%f217, [%r88+9448];
	fma.rn.f32 	%f218, %f217, %f41, %f208;
	fma.rn.f32 	%f219, %f217, %f42, %f209;
	fma.rn.f32 	%f220, %f217, %f43, %f210;
	fma.rn.f32 	%f221, %f217, %f44, %f211;
	ld.shared.f32 	%f222, [%r88+44];
	fma.rn.f32 	%f223, %f222, %f45, %f213;
	fma.rn.f32 	%f224, %f222, %f46, %f214;
	fma.rn.f32 	%f225, %f222, %f47, %f215;
	st.local.v2.f32 	[%rd24], {%f223, %f225};
	fma.rn.f32 	%f226, %f222, %f48, %f216;
	st.local.v2.f32 	[%rd24+112], {%f224, %f226};
	ld.shared.f32 	%f227, [%r88+9452];
	fma.rn.f32 	%f228, %f227, %f45, %f218;
	fma.rn.f32 	%f229, %f227, %f46, %f219;
	fma.rn.f32 	%f230, %f227, %f47, %f220;
	st.local.v2.f32 	[%rd24+56], {%f228, %f230};
	fma.rn.f32 	%f231, %f227, %f48, %f221;
	st.local.v2.f32 	[%rd24+168], {%f229, %f231};
	add.s32 	%r106, %r106, 1;
	setp.ne.s32 	%p9, %r106, 7;
	@%p9 bra 	$L__BB0_16;
	add.s32 	%r102, %r102, 1;
	setp.ne.s32 	%p10, %r102, 12;
	@%p10 bra 	$L__BB0_1;
	ld.param.u64 	%rd35, [my_kernel_kernel0_param_4];
	ld.param.u64 	%rd34, [my_kernel_kernel0_param_3];
	ld.param.u64 	%rd33, [my_kernel_kernel0_param_2];
	cvta.to.global.u64 	%rd25, %rd34;
	cvta.to.global.u64 	%rd26, %rd33;
	cvta.to.global.u64 	%rd27, %rd35;
	selp.b32 	%r89, 672, 0, %p1;
	mul.hi.u16 	%rs37, %rs1, 2731;
	mul.lo.s16 	%rs38, %rs37, 24;
	sub.s16 	%rs39, %rs1, %rs38;
	mul.lo.s16 	%rs40, %rs39, 43;
	shr.u16 	%rs41, %rs40, 8;
	mov.b16 	%rs42, 1344;
	mov.b32 	%r90, {%rs42, %rs41};
	prmt.b32 	%r91, %r92, %r93, 0x3340U;
	cvt.u32.u16 	%r94, %rs37;
	prmt.b32 	%r95, %r94, 65448, 0x3340U;
	prmt.b32 	%r96, %r95, %r91, 0x5410U;
	dp2a.lo.u32.u32 	%r97, %r90, %r96, %r6;
	mad.lo.s32 	%r98, %r3, 9408, %r97;
	mad.lo.s32 	%r99, %r2, 150528, %r98;
	add.s32 	%r100, %r99, %r89;
	mul.wide.u32 	%rd28, %r100, 4;
	add.s64 	%rd29, %rd25, %rd28;
	ld.global.nc.f32 	%f232, [%rd29];
	ld.local.v4.f32 	{%f233, %f234, %f235, %f236}, [%rd3];
	cvt.u32.u16 	%r101, %rs2;
	mul.wide.u32 	%rd30, %r101, 4;
	add.s64 	%rd31, %rd27, %rd30;
	ld.global.nc.f32 	%f237, [%rd31];
	add.f32 	%f238, %f233, %f237;
	add.f32 	%f239, %f232, %f238;
	add.s64 	%rd32, %rd26, %rd28;
	st.global.f32 	[%rd32], %f239;
	ld.global.nc.f32 	%f240, [%rd29+48];
	ld.local.v4.f32 	{%f241, %f242, %f243, %f244}, [%rd3+112];
	ld.global.nc.f32 	%f245, [%rd31+48];
	add.f32 	%f246, %f241, %f245;
	add.f32 	%f247, %f240, %f246;
	st.global.f32 	[%rd32+48], %f247;
	ld.global.nc.f32 	%f248, [%rd29+4];
	ld.global.nc.f32 	%f249, [%rd31+4];
	add.f32 	%f250, %f234, %f249;
	add.f32 	%f251, %f248, %f250;
	st.global.f32 	[%rd32+4], %f251;
	ld.global.nc.f32 	%f252, [%rd29+52];
	ld.global.nc.f32 	%f253, [%rd31+52];
	add.f32 	%f254, %f242, %f253;
	add.f32 	%f255, %f252, %f254;
	st.global.f32 	[%rd32+52], %f255;
	ld.global.nc.f32 	%f256, [%rd29+96];
	add.f32 	%f257, %f235, %f237;
	add.f32 	%f258, %f256, %f257;
	st.global.f32 	[%rd32+96], %f258;
	ld.global.nc.f32 	%f259, [%rd29+144];
	add.f32 	%f260, %f243, %f245;
	add.f32 	%f261, %f259, %f260;
	st.global.f32 	[%rd32+144], %f261;
	ld.global.nc.f32 	%f262, [%rd29+100];
	add.f32 	%f263, %f236, %f249;
	add.f32 	%f264, %f262, %f263;
	st.global.f32 	[%rd32+100], %f264;
	ld.global.nc.f32 	%f265, [%rd29+148];
	add.f32 	%f266, %f244, %f253;
	add.f32 	%f267, %f265, %f266;
	st.global.f32 	[%rd32+148], %f267;
	ld.global.nc.f32 	%f268, [%rd29+192];
	ld.local.v4.f32 	{%f269, %f270, %f271, %f272}, [%rd3+16];
	add.f32 	%f273, %f269, %f237;
	add.f32 	%f274, %f268, %f273;
	st.global.f32 	[%rd32+192], %f274;
	ld.global.nc.f32 	%f275, [%rd29+240];
	ld.local.v4.f32 	{%f276, %f277, %f278, %f279}, [%rd3+128];
	add.f32 	%f280, %f276, %f245;
	add.f32 	%f281, %f275, %f280;
	st.global.f32 	[%rd32+240], %f281;
	ld.global.nc.f32 	%f282, [%rd29+196];
	add.f32 	%f283, %f270, %f249;
	add.f32 	%f284, %f282, %f283;
	st.global.f32 	[%rd32+196], %f284;
	ld.global.nc.f32 	%f285, [%rd29+244];
	add.f32 	%f286, %f277, %f253;
	add.f32 	%f287, %f285, %f286;
	st.global.f32 	[%rd32+244], %f287;
	ld.global.nc.f32 	%f288, [%rd29+288];
	add.f32 	%f289, %f271, %f237;
	add.f32 	%f290, %f288, %f289;
	st.global.f32 	[%rd32+288], %f290;
	ld.global.nc.f32 	%f291, [%rd29+336];
	add.f32 	%f292, %f278, %f245;
	add.f32 	%f293, %f291, %f292;
	st.global.f32 	[%rd32+336], %f293;
	ld.global.nc.f32 	%f294, [%rd29+292];
	add.f32 	%f295, %f272, %f249;
	add.f32 	%f296, %f294, %f295;
	st.global.f32 	[%rd32+292], %f296;
	ld.global.nc.f32 	%f297, [%rd29+340];
	add.f32 	%f298, %f279, %f253;
	add.f32 	%f299, %f297, %f298;
	st.global.f32 	[%rd32+340], %f299;
	ld.global.nc.f32 	%f300, [%rd29+384];
	ld.local.v4.f32 	{%f301, %f302, %f303, %f304}, [%rd3+32];
	add.f32 	%f305, %f301, %f237;
	add.f32 	%f306, %f300, %f305;
	st.global.f32 	[%rd32+384], %f306;
	ld.global.nc.f32 	%f307, [%rd29+432];
	ld.local.v4.f32 	{%f308, %f309, %f310, %f311}, [%rd3+144];
	add.f32 	%f312, %f308, %f245;
	add.f32 	%f313, %f307, %f312;
	st.global.f32 	[%rd32+432], %f313;
	ld.global.nc.f32 	%f314, [%rd29+388];
	add.f32 	%f315, %f302, %f249;
	add.f32 	%f316, %f314, %f315;
	st.global.f32 	[%rd32+388], %f316;
	ld.global.nc.f32 	%f317, [%rd29+436];
	add.f32 	%f318, %f309, %f253;
	add.f32 	%f319, %f317, %f318;
	st.global.f32 	[%rd32+436], %f319;
	ld.global.nc.f32 	%f320, [%rd29+480];
	add.f32 	%f321, %f303, %f237;
	add.f32 	%f322, %f320, %f321;
	st.global.f32 	[%rd32+480], %f322;
	ld.global.nc.f32 	%f323, [%rd29+528];
	add.f32 	%f324, %f310, %f245;
	add.f32 	%f325, %f323, %f324;
	st.global.f32 	[%rd32+528], %f325;
	ld.global.nc.f32 	%f326, [%rd29+484];
	add.f32 	%f327, %f304, %f249;
	add.f32 	%f328, %f326, %f327;
	st.global.f32 	[%rd32+484], %f328;
	ld.global.nc.f32 	%f329, [%rd29+532];
	add.f32 	%f330, %f311, %f253;
	add.f32 	%f331, %f329, %f330;
	st.global.f32 	[%rd32+532], %f331;
	ld.global.nc.f32 	%f332, [%rd29+576];
	ld.local.v4.f32 	{%f333, %f334, %f335, %f336}, [%rd3+48];
	add.f32 	%f337, %f333, %f237;
	add.f32 	%f338, %f332, %f337;
	st.global.f32 	[%rd32+576], %f338;
	ld.global.nc.f32 	%f339, [%rd29+624];
	ld.local.v4.f32 	{%f340, %f341, %f342, %f343}, [%rd3+160];
	add.f32 	%f344, %f340, %f245;
	add.f32 	%f345, %f339, %f344;
	st.global.f32 	[%rd32+624], %f345;
	ld.global.nc.f32 	%f346, [%rd29+580];
	add.f32 	%f347, %f334, %f249;
	add.f32 	%f348, %f346, %f347;
	st.global.f32 	[%rd32+580], %f348;
	ld.global.nc.f32 	%f349, [%rd29+628];
	add.f32 	%f350, %f341, %f253;
	add.f32 	%f351, %f349, %f350;
	st.global.f32 	[%rd32+628], %f351;
	ld.global.nc.f32 	%f352, [%rd29+301056];
	add.f32 	%f353, %f335, %f237;
	add.f32 	%f354, %f352, %f353;
	st.global.f32 	[%rd32+301056], %f354;
	ld.global.nc.f32 	%f355, [%rd29+301104];
	add.f32 	%f356, %f342, %f245;
	add.f32 	%f357, %f355, %f356;
	st.global.f32 	[%rd32+301104], %f357;
	ld.global.nc.f32 	%f358, [%rd29+301060];
	add.f32 	%f359, %f336, %f249;
	add.f32 	%f360, %f358, %f359;
	st.global.f32 	[%rd32+301060], %f360;
	ld.global.nc.f32 	%f361, [%rd29+301108];
	add.f32 	%f362, %f343, %f253;
	add.f32 	%f363, %f361, %f362;
	st.global.f32 	[%rd32+301108], %f363;
	ld.global.nc.f32 	%f364, [%rd29+301152];
	ld.local.v4.f32 	{%f365, %f366, %f367, %f368}, [%rd3+64];
	add.f32 	%f369, %f365, %f237;
	add.f32 	%f370, %f364, %f369;
	st.global.f32 	[%rd32+301152], %f370;
	ld.global.nc.f32 	%f371, [%rd29+301200];
	ld.local.v4.f32 	{%f372, %f373, %f374, %f375}, [%rd3+176];
	add.f32 	%f376, %f372, %f245;
	add.f32 	%f377, %f371, %f376;
	st.global.f32 	[%rd32+301200], %f377;
	ld.global.nc.f32 	%f378, [%rd29+301156];
	add.f32 	%f379, %f366, %f249;
	add.f32 	%f380, %f378, %f379;
	st.global.f32 	[%rd32+301156], %f380;
	ld.global.nc.f32 	%f381, [%rd29+301204];
	add.f32 	%f382, %f373, %f253;
	add.f32 	%f383, %f381, %f382;
	st.global.f32 	[%rd32+301204], %f383;
	ld.global.nc.f32 	%f384, [%rd29+301248];
	add.f32 	%f385, %f367, %f237;
	add.f32 	%f386, %f384, %f385;
	st.global.f32 	[%rd32+301248], %f386;
	ld.global.nc.f32 	%f387, [%rd29+301296];
	add.f32 	%f388, %f374, %f245;
	add.f32 	%f389, %f387, %f388;
	st.global.f32 	[%rd32+301296], %f389;
	ld.global.nc.f32 	%f390, [%rd29+301252];
	add.f32 	%f391, %f368, %f249;
	add.f32 	%f392, %f390, %f391;
	st.global.f32 	[%rd32+301252], %f392;
	ld.global.nc.f32 	%f393, [%rd29+301300];
	add.f32 	%f394, %f375, %f253;
	add.f32 	%f395, %f393, %f394;
	st.global.f32 	[%rd32+301300], %f395;
	ld.global.nc.f32 	%f396, [%rd29+301344];
	ld.local.v4.f32 	{%f397, %f398, %f399, %f400}, [%rd3+80];
	add.f32 	%f401, %f397, %f237;
	add.f32 	%f402, %f396, %f401;
	st.global.f32 	[%rd32+301344], %f402;
	ld.global.nc.f32 	%f403, [%rd29+301392];
	ld.local.v4.f32 	{%f404, %f405, %f406, %f407}, [%rd3+192];
	add.f32 	%f408, %f404, %f245;
	add.f32 	%f409, %f403, %f408;
	st.global.f32 	[%rd32+301392], %f409;
	ld.global.nc.f32 	%f410, [%rd29+301348];
	add.f32 	%f411, %f398, %f249;
	add.f32 	%f412, %f410, %f411;
	st.global.f32 	[%rd32+301348], %f412;
	ld.global.nc.f32 	%f413, [%rd29+301396];
	add.f32 	%f414, %f405, %f253;
	add.f32 	%f415, %f413, %f414;
	st.global.f32 	[%rd32+301396], %f415;
	ld.global.nc.f32 	%f416, [%rd29+301440];
	add.f32 	%f417, %f399, %f237;
	add.f32 	%f418, %f416, %f417;
	st.global.f32 	[%rd32+301440], %f418;
	ld.global.nc.f32 	%f419, [%rd29+301488];
	add.f32 	%f420, %f406, %f245;
	add.f32 	%f421, %f419, %f420;
	st.global.f32 	[%rd32+301488], %f421;
	ld.global.nc.f32 	%f422, [%rd29+301444];
	add.f32 	%f423, %f400, %f249;
	add.f32 	%f424, %f422, %f423;
	st.global.f32 	[%rd32+301444], %f424;
	ld.global.nc.f32 	%f425, [%rd29+301492];
	add.f32 	%f426, %f407, %f253;
	add.f32 	%f427, %f425, %f426;
	st.global.f32 	[%rd32+301492], %f427;
	ld.global.nc.f32 	%f428, [%rd29+301536];
	ld.local.v4.f32 	{%f429, %f430, %f431, %f432}, [%rd3+96];
	add.f32 	%f433, %f429, %f237;
	add.f32 	%f434, %f428, %f433;
	st.global.f32 	[%rd32+301536], %f434;
	ld.global.nc.f32 	%f435, [%rd29+301584];
	ld.local.v4.f32 	{%f436, %f437, %f438, %f439}, [%rd3+208];
	add.f32 	%f440, %f436, %f245;
	add.f32 	%f441, %f435, %f440;
	st.global.f32 	[%rd32+301584], %f441;
	ld.global.nc.f32 	%f442, [%rd29+301540];
	add.f32 	%f443, %f430, %f249;
	add.f32 	%f444, %f442, %f443;
	st.global.f32 	[%rd32+301540], %f444;
	ld.global.nc.f32 	%f445, [%rd29+301588];
	add.f32 	%f446, %f437, %f253;
	add.f32 	%f447, %f445, %f446;
	st.global.f32 	[%rd32+301588], %f447;
	ld.global.nc.f32 	%f448, [%rd29+301632];
	add.f32 	%f449, %f431, %f237;
	add.f32 	%f450, %f448, %f449;
	st.global.f32 	[%rd32+301632], %f450;
	ld.global.nc.f32 	%f451, [%rd29+301680];
	add.f32 	%f452, %f438, %f245;
	add.f32 	%f453, %f451, %f452;
	st.global.f32 	[%rd32+301680], %f453;
	ld.global.nc.f32 	%f454, [%rd29+301636];
	add.f32 	%f455, %f432, %f249;
	add.f32 	%f456, %f454, %f455;
	st.global.f32 	[%rd32+301636], %f456;
	ld.global.nc.f32 	%f457, [%rd29+301684];
	add.f32 	%f458, %f439, %f253;
	add.f32 	%f459, %f457, %f458;
	st.global.f32 	[%rd32+301684], %f459;
	ret;

}


// ===== COMPILED SASS (sm_100) =====

	.target	sm_100

	.elftype	@"ET_EXEC"


//--------------------- .note.nv.tkinfo           --------------------------
	.section	.note.nv.tkinfo,"",@"SHT_NOTE"
	.sectionflags	@"SHF_NOTE_NV_TKINFO"
	.tkinfo
        /*0018*/ 	.word	0x00000002
        /*0030*/ 	.string	""
        /*0030*/ 	.string	"ptxas"
        /*0030*/ 	.string	"Cuda compilation tools, release 13.0, V13.0.88"
        /*0030*/ 	.string	"Build cuda_13.0.r13.0/compiler.36424714_0"
        /*0030*/ 	.string	"-arch sm_100 -m 64 "



//--------------------- .note.nv.cuinfo           --------------------------
	.section	.note.nv.cuinfo,"",@"SHT_NOTE"
	.sectionflags	@"SHF_NOTE_NV_CUINFO"
        /*0018*/ 	.short	0x0002
        /*001a*/ 	.short	0x0064
        /*001c*/ 	.short	0x0082
	.zero		2


//--------------------- .nv.info                  --------------------------
	.section	.nv.info,"",@"SHT_CUDA_INFO"
	.align	4


	//----- nvinfo : EIATTR_REGCOUNT
	.align		4
        /*0000*/ 	.byte	0x04, 0x2f
        /*0002*/ 	.short	(.L_1 - .L_0)
	.align		4
.L_0:
        /*0004*/ 	.word	index@(my_kernel_kernel0)
        /*0008*/ 	.word	0x00000030


	//----- nvinfo : EIATTR_FRAME_SIZE
	.align		4
.L_1:
        /*000c*/ 	.byte	0x04, 0x11
        /*000e*/ 	.short	(.L_3 - .L_2)
	.align		4
.L_2:
        /*0010*/ 	.word	index@(my_kernel_kernel0)
        /*0014*/ 	.word	0x000000e0


	//----- nvinfo : EIATTR_MIN_STACK_SIZE
	.align		4
.L_3:
        /*0018*/ 	.byte	0x04, 0x12
        /*001a*/ 	.short	(.L_5 - .L_4)
	.align		4
.L_4:
        /*001c*/ 	.word	index@(my_kernel_kernel0)
        /*0020*/ 	.word	0x000000e0
.L_5:


//--------------------- .nv.compat                --------------------------
	.section	.nv.compat,"",@"SHT_CUDA_COMPAT_INFO"
	.align	4
        /*0000*/ 	.byte	0x02, 0x09, 0x00, 0x00, 0x02, 0x02, 0x01, 0x00, 0x02, 0x05, 0x05, 0x00, 0x03, 0x07, 0x01, 0x01
        /*0010*/ 	.byte	0x02, 0x03, 0x00, 0x00, 0x02, 0x06, 0x01, 0x00, 0x04, 0x0b, 0x08, 0x00, 0x09, 0x00, 0x00, 0x00
        /*0020*/ 	.byte	0x00, 0x00, 0x00, 0x00


//--------------------- .nv.info.my_kernel_kernel0 --------------------------
	.section	.nv.info.my_kernel_kernel0,"",@"SHT_CUDA_INFO"
	.sectionflags	@""
	.align	4


	//----- nvinfo : EIATTR_CUDA_API_VERSION
	.align		4
        /*0000*/ 	.byte	0x04, 0x37
        /*0002*/ 	.short	(.L_7 - .L_6)
.L_6:
        /*0004*/ 	.word	0x00000082


	//----- nvinfo : EIATTR_KPARAM_INFO
	.align		4
.L_7:
        /*0008*/ 	.byte	0x04, 0x17
        /*000a*/ 	.short	(.L_9 - .L_8)
.L_8:
        /*000c*/ 	.word	0x00000000
        /*0010*/ 	.short	0x0004
        /*0012*/ 	.short	0x0020
        /*0014*/ 	.byte	0x00, 0xf5, 0x21, 0x00


	//----- nvinfo : EIATTR_KPARAM_INFO
	.align		4
.L_9:
        /*0018*/ 	.byte	0x04, 0x17
        /*001a*/ 	.short	(.L_11 - .L_10)
.L_10:
        /*001c*/ 	.word	0x00000000
        /*0020*/ 	.short	0x0003
        /*0022*/ 	.short	0x0018
        /*0024*/ 	.byte	0x00, 0xf5, 0x21, 0x00


	//----- nvinfo : EIATTR_KPARAM_INFO
	.align		4
.L_11:
        /*0028*/ 	.byte	0x04, 0x17
        /*002a*/ 	.short	(.L_13 - .L_12)
.L_12:
        /*002c*/ 	.word	0x00000000
        /*0030*/ 	.short	0x0002
        /*0032*/ 	.short	0x0010
        /*0034*/ 	.byte	0x00, 0xf5, 0x21, 0x00


	//----- nvinfo : EIATTR_KPARAM_INFO
	.align		4
.L_13:
        /*0038*/ 	.byte	0x04, 0x17
        /*003a*/ 	.short	(.L_15 - .L_14)
.L_14:
        /*003c*/ 	.word	0x00000000
        /*0040*/ 	.short	0x0001
        /*0042*/ 	.short	0x0008
        /*0044*/ 	.byte	0x00, 0xf5, 0x21, 0x00


	//----- nvinfo : EIATTR_KPARAM_INFO
	.align		4
.L_15:
        /*0048*/ 	.byte	0x04, 0x17
        /*004a*/ 	.short	(.L_17 - .L_16)
.L_16:
        /*004c*/ 	.word	0x00000000
        /*0050*/ 	.short	0x0000
        /*0052*/ 	.short	0x0000
        /*0054*/ 	.byte	0x00, 0xf5, 0x21, 0x00


	//----- nvinfo : EIATTR_SPARSE_MMA_MASK
	.align		4
.L_17:
        /*0058*/ 	.byte	0x03, 0x50
        /*005a*/ 	.short	0x0000


	//----- nvinfo : EIATTR_MAXREG_COUNT
	.align		4
        /*005c*/ 	.byte	0x03, 0x1b
        /*005e*/ 	.short	0x00ff


	//----- nvinfo : EIATTR_NUM_BARRIERS
	.align		4
        /*0060*/ 	.byte	0x02, 0x4c
        /*0062*/ 	.byte	0x01
	.zero		1


	//----- nvinfo : EIATTR_MERCURY_ISA_VERSION
	.align		4
        /*0064*/ 	.byte	0x03, 0x5f
        /*0066*/ 	.short	0x0101


	//----- nvinfo : EIATTR_VRC_CTA_INIT_COUNT
	.align		4
        /*0068*/ 	.byte	0x02, 0x4a
	.zero		1
	.zero		1


	//----- nvinfo : EIATTR_EXIT_INSTR_OFFSETS
	.align		4
        /*006c*/ 	.byte	0x04, 0x1c
        /*006e*/ 	.short	(.L_19 - .L_18)


	//   ....[0]....
.L_18:
        /*0070*/ 	.word	0x000058a0


	//----- nvinfo : EIATTR_CRS_STACK_SIZE
	.align		4
.L_19:
        /*0074*/ 	.byte	0x04, 0x1e
        /*0076*/ 	.short	(.L_21 - .L_20)
.L_20:
        /*0078*/ 	.word	0x00000000


	//----- nvinfo : EIATTR_CBANK_PARAM_SIZE
	.align		4
.L_21:
        /*007c*/ 	.byte	0x03, 0x19
        /*007e*/ 	.short	0x0028


	//----- nvinfo : EIATTR_PARAM_CBANK
	.align		4
        /*0080*/ 	.byte	0x04, 0x0a
        /*0082*/ 	.short	(.L_23 - .L_22)
	.align		4
.L_22:
        /*0084*/ 	.word	index@(.nv.constant0.my_kernel_kernel0)
        /*0088*/ 	.short	0x0380
        /*008a*/ 	.short	0x0028


	//----- nvinfo : EIATTR_SW_WAR
	.align		4
.L_23:
        /*008c*/ 	.byte	0x04, 0x36
        /*008e*/ 	.short	(.L_25 - .L_24)
.L_24:
        /*0090*/ 	.word	0x00000008
.L_25:


//--------------------- .nv.callgraph             --------------------------
	.section	.nv.callgraph,"",@"SHT_CUDA_CALLGRAPH"
	.align	4
	.sectionentsize	8
	.align		4
        /*0000*/ 	.word	0x00000000
	.align		4
        /*0004*/ 	.word	0xffffffff
	.align		4
        /*0008*/ 	.word	0x00000000
	.align		4
        /*000c*/ 	.word	0xfffffffe
	.align		4
        /*0010*/ 	.word	0x00000000
	.align		4
        /*0014*/ 	.word	0xfffffffd
	.align		4
        /*0018*/ 	.word	0x00000000
	.align		4
        /*001c*/ 	.word	0xfffffffc


//--------------------- .text.my_kernel_kernel0   --------------------------
	.section	.text.my_kernel_kernel0,"ax",@progbits
	.align	128
        .global         my_kernel_kernel0
        .type           my_kernel_kernel0,@function
        .size           my_kernel_kernel0,(.L_x_9 - my_kernel_kernel0)
        .other          my_kernel_kernel0,@"STO_CUDA_ENTRY STV_DEFAULT"
my_kernel_kernel0:
.text.my_kernel_kernel0:
[----:B------:R-:W0:Y:S01]  /*0000*/  LDC R1, c[0x0][0x37c] ;  /* 0x0000df00ff017b82 */ /* 0x000e220000000800 */
[----:B------:R-:W1:Y:S01]  /*0010*/  S2R R2, SR_TID.X ;  /* 0x0000000000027919 */ /* 0x000e620000002100 */
[----:B------:R-:W-:Y:S01]  /*0020*/  UMOV UR4, 0x3340 ;  /* 0x0000334000047882 */ /* 0x000fe20000000000 */
[----:B------:R-:W-:Y:S01]  /*0030*/  HFMA2 R9, -RZ, RZ, 0, 2.002716064453125e-05 ;  /* 0x00000150ff097431 */ /* 0x000fe200000001ff */
[----:B0-----:R-:W-:-:S04]  /*0040*/  IADD3 R1, PT, PT, R1, -0xe0, RZ ;  /* 0xffffff2001017810 */ /* 0x001fc80007ffe0ff */
[----:B------:R-:W0:Y:S01]  /*0050*/  S2UR UR7, SR_CgaCtaId ;  /* 0x00000000000779c3 */ /* 0x000e220000008800 */
[----:B------:R-:W-:Y:S01]  /*0060*/  MOV R11, UR4 ;  /* 0x00000004000b7c02 */ /* 0x000fe20008000f00 */
[----:B------:R-:W-:Y:S01]  /*0070*/  UMOV UR5, 0x400 ;  /* 0x0000040000057882 */ /* 0x000fe20000000000 */
[----:B------:R-:W-:Y:S01]  /*0080*/  R2UR UR11, R1 ;  /* 0x00000000010b72ca */ /* 0x000fe200000e0000 */
[----:B------:R2:W-:Y:S01]  /*0090*/  STL.128 [R1], RZ ;  /* 0x000000ff01007387 */ /* 0x0005e20000100c00 */
[----:B------:R-:W3:Y:S03]  /*00a0*/  LDCU.64 UR12, c[0x0][0x358] ;  /* 0x00006b00ff0c77ac */ /* 0x000ee60008000a00 */
[----:B------:R-:W4:Y:S01]  /*00b0*/  S2UR UR6, SR_CTAID.X ;  /* 0x00000000000679c3 */ /* 0x000f220000002500 */
[----:B------:R2:W-:Y:S04]  /*00c0*/  STL.128 [R1+0x70], RZ ;  /* 0x000070ff01007387 */ /* 0x0005e80000100c00 */
[----:B------:R2:W-:Y:S04]  /*00d0*/  STL.128 [R1+0x40], RZ ;  /* 0x000040ff01007387 */ /* 0x0005e80000100c00 */
[----:B------:R2:W-:Y:S04]  /*00e0*/  STL.128 [R1+0xb0], RZ ;  /* 0x0000b0ff01007387 */ /* 0x0005e80000100c00 */
[----:B------:R2:W-:Y:S01]  /*00f0*/  STL.128 [R1+0x10], RZ ;  /* 0x000010ff01007387 */ /* 0x0005e20000100c00 */
[----:B0-----:R-:W-:-:S03]  /*0100*/  ULEA UR7, UR7, UR5, 0x18 ;  /* 0x0000000507077291 */ /* 0x001fc6000f8ec0ff */
[----:B------:R2:W-:Y:S01]  /*0110*/  STL.128 [R1+0x80], RZ ;  /* 0x000080ff01007387 */ /* 0x0005e20000100c00 */
[----:B-1----:R-:W-:-:S03]  /*0120*/  LOP3.LUT R0, R2, 0xffff, RZ, 0xc0, !PT ;  /* 0x0000ffff02007812 */ /* 0x002fc600078ec0ff */
[----:B------:R2:W-:Y:S01]  /*0130*/  STL.128 [R1+0x50], RZ ;  /* 0x000050ff01007387 */ /* 0x0005e20000100c00 */
[----:B----4-:R-:W-:Y:S01]  /*0140*/  USHF.R.U32.HI UR10, URZ, 0x4, UR6 ;  /* 0x00000004ff0a7899 */ /* 0x010fe20008011606 */
[C---:B------:R-:W-:Y:S02]  /*0150*/  IMAD R3, R0.reuse, 0x925, RZ ;  /* 0x0000092500037824 */ /* 0x040fe400078e02ff */
[----:B------:R2:W-:Y:S01]  /*0160*/  STL.128 [R1+0xc0], RZ ;  /* 0x0000c0ff01007387 */ /* 0x0005e20000100c00 */
[----:B------:R-:W-:Y:S02]  /*0170*/  IMAD R0, R0, 0x29d, RZ ;  /* 0x0000029d00007824 */ /* 0x000fe400078e02ff */
[----:B------:R-:W-:Y:S01]  /*0180*/  SHF.R.U32.HI R3, RZ, 0x10, R3 ;  /* 0x00000010ff037819 */ /* 0x000fe20000011603 */
[----:B------:R2:W-:Y:S02]  /*0190*/  STL.128 [R1+0x20], RZ ;  /* 0x000020ff01007387 */ /* 0x0005e40000100c00 */
[----:B------:R-:W-:-:S02]  /*01a0*/  SHF.R.U32.HI R0, RZ, 0x11, R0 ;  /* 0x00000011ff007819 */ /* 0x000fc40000011600 */
[----:B------:R-:W-:Y:S01]  /*01b0*/  PRMT R8, R3, 0x9910, RZ ;  /* 0x0000991003087816 */ /* 0x000fe200000000ff */
[----:B------:R2:W-:Y:S04]  /*01c0*/  STL.128 [R1+0x90], RZ ;  /* 0x000090ff01007387 */ /* 0x0005e80000100c00 */
[C---:B------:R-:W-:Y:S01]  /*01d0*/  IMAD R4, R8.reuse, 0x25, RZ ;  /* 0x0000002508047824 */ /* 0x040fe200078e02ff */
[----:B------:R2:W-:Y:S01]  /*01e0*/  STL.128 [R1+0x30], RZ ;  /* 0x000030ff01007387 */ /* 0x0005e20000100c00 */
[----:B------:R-:W-:-:S03]  /*01f0*/  IMAD R5, R8, 0x93, RZ ;  /* 0x0000009308057824 */ /* 0x000fc600078e02ff */
[----:B------:R-:W-:Y:S01]  /*0200*/  LOP3.LUT R4, R4, 0xffff, RZ, 0xc0, !PT ;  /* 0x0000ffff04047812 */ /* 0x000fe200078ec0ff */
[----:B------:R2:W-:Y:S01]  /*0210*/  STL.128 [R1+0xa0], RZ ;  /* 0x0000a0ff01007387 */ /* 0x0005e20000100c00 */
[C---:B------:R-:W-:Y:S02]  /*0220*/  IADD3 R6, PT, PT, R5.reuse, 0x372, RZ ;  /* 0x0000037205067810 */ /* 0x040fe40007ffe0ff */
[----:B------:R-:W-:Y:S01]  /*0230*/  IADD3 R5, PT, PT, R5, 0x6e4, RZ ;  /* 0x000006e405057810 */ /* 0x000fe20007ffe0ff */
[----:B------:R2:W-:Y:S01]  /*0240*/  STL.128 [R1+0x60], RZ ;  /* 0x000060ff01007387 */ /* 0x0005e20000100c00 */
[----:B------:R-:W-:Y:S02]  /*0250*/  SHF.R.U32.HI R4, RZ, 0x8, R4 ;  /* 0x00000008ff047819 */ /* 0x000fe40000011604 */
[----:B------:R-:W-:Y:S01]  /*0260*/  LOP3.LUT R6, R6, 0xffff, RZ, 0xc0, !PT ;  /* 0x0000ffff06067812 */ /* 0x000fe200078ec0ff */
[----:B------:R2:W-:Y:S01]  /*0270*/  STL.128 [R1+0xd0], RZ ;  /* 0x0000d0ff01007387 */ /* 0x0005e20000100c00 */
[----:B------:R-:W-:-:S02]  /*0280*/  LOP3.LUT R5, R5, 0xffff, RZ, 0xc0, !PT ;  /* 0x0000ffff05057812 */ /* 0x000fc400078ec0ff */
[----:B------:R-:W-:Y:S02]  /*0290*/  PRMT R7, R4, 0x9910, RZ ;  /* 0x0000991004077816 */ /* 0x000fe400000000ff */
[----:B------:R-:W-:Y:S02]  /*02a0*/  SHF.R.U32.HI R4, RZ, 0xa, R6 ;  /* 0x0000000aff047819 */ /* 0x000fe40000011606 */
[----:B------:R-:W-:Y:S02]  /*02b0*/  SHF.R.U32.HI R5, RZ, 0xa, R5 ;  /* 0x0000000aff057819 */ /* 0x000fe40000011605 */
[----:B------:R-:W-:Y:S02]  /*02c0*/  MOV R6, R7 ;  /* 0x0000000700067202 */ /* 0x000fe40000000f00 */
[----:B------:R-:W-:Y:S02]  /*02d0*/  PRMT R4, R4, 0x9910, RZ ;  /* 0x0000991004047816 */ /* 0x000fe400000000ff */
[----:B------:R-:W-:-:S02]  /*02e0*/  PRMT R7, R5, 0x9910, RZ ;  /* 0x0000991005077816 */ /* 0x000fc400000000ff */
[----:B------:R-:W-:Y:S02]  /*02f0*/  LEA R5, R6, -R6, 0x3 ;  /* 0x8000000606057211 */ /* 0x000fe400078e18ff */
[----:B------:R-:W-:Y:S02]  /*0300*/  MOV R6, R4 ;  /* 0x0000000400067202 */ /* 0x000fe40000000f00 */
[----:B------:R-:W-:Y:S01]  /*0310*/  IADD3 R10, PT, PT, RZ, -R5, RZ ;  /* 0x80000005ff0a7210 */ /* 0x000fe20007ffe0ff */
[----:B------:R-:W-:Y:S01]  /*0320*/  IMAD R5, R8, 0x1c, RZ ;  /* 0x0000001c08057824 */ /* 0x000fe200078e02ff */
[----:B------:R-:W-:Y:S02]  /*0330*/  LEA R6, R6, -R6, 0x3 ;  /* 0x8000000606067211 */ /* 0x000fe400078e18ff */
[----:B------:R-:W-:Y:S02]  /*0340*/  LEA R7, R7, -R7, 0x3 ;  /* 0x8000000707077211 */ /* 0x000fe400078e18ff */
[----:B------:R-:W-:-:S02]  /*0350*/  PRMT R8, R10, 0x7710, RZ ;  /* 0x000077100a087816 */ /* 0x000fc400000000ff */
[----:B------:R-:W-:Y:S02]  /*0360*/  IADD3 R10, PT, PT, RZ, -R6, RZ ;  /* 0x80000006ff0a7210 */ /* 0x000fe40007ffe0ff */
[----:B------:R-:W-:Y:S02]  /*0370*/  IADD3 R7, PT, PT, RZ, -R7, RZ ;  /* 0x80000007ff077210 */ /* 0x000fe40007ffe0ff */
[----:B------:R-:W-:Y:S02]  /*0380*/  IADD3 R6, PT, PT, R3, R8, RZ ;  /* 0x0000000803067210 */ /* 0x000fe40007ffe0ff */
[----:B------:R-:W-:Y:S02]  /*0390*/  PRMT R8, R10, 0x7710, RZ ;  /* 0x000077100a087816 */ /* 0x000fe400000000ff */
[----:B------:R-:W-:Y:S02]  /*03a0*/  PRMT R10, R7, 0x7710, RZ ;  /* 0x00007710070a7816 */ /* 0x000fe400000000ff */
[----:B------:R-:W-:-:S02]  /*03b0*/  IADD3 R5, PT, PT, RZ, -R5, RZ ;  /* 0x80000005ff057210 */ /* 0x000fc40007ffe0ff */
[C---:B------:R-:W-:Y:S02]  /*03c0*/  IADD3 R7, PT, PT, R3.reuse, 0x6, R8 ;  /* 0x0000000603077810 */ /* 0x040fe40007ffe008 */
[----:B------:R-:W-:Y:S02]  /*03d0*/  LOP3.LUT R6, R6, 0xffff, RZ, 0xc0, !PT ;  /* 0x0000ffff06067812 */ /* 0x000fe400078ec0ff */
[----:B------:R-:W-:Y:S02]  /*03e0*/  IADD3 R8, PT, PT, R3, 0xc, R10 ;  /* 0x0000000c03087810 */ /* 0x000fe40007ffe00a */
[----:B------:R-:W-:Y:S02]  /*03f0*/  PRMT R3, R5, 0x7710, RZ ;  /* 0x0000771005037816 */ /* 0x000fe400000000ff */
[----:B------:R-:W-:Y:S02]  /*0400*/  PRMT R4, R1, 0x3340, R1 ;  /* 0x0000334001047816 */ /* 0x000fe40000000001 */
[----:B------:R-:W-:-:S02]  /*0410*/  PRMT R5, R6, R11, 0xc ;  /* 0x0000000c06057416 */ /* 0x000fc4000000000b */
[----:B------:R-:W-:Y:S02]  /*0420*/  IADD3 R3, PT, PT, R3, R2, RZ ;  /* 0x0000000203037210 */ /* 0x000fe40007ffe0ff */
[----:B------:R-:W-:Y:S02]  /*0430*/  PRMT R6, R5, 0x5410, R4 ;  /* 0x0000541005067816 */ /* 0x000fe40000000004 */
[----:B------:R-:W-:Y:S02]  /*0440*/  PRMT R5, R9, 0x5410, R3 ;  /* 0x0000541009057816 */ /* 0x000fe40000000003 */
[----:B------:R-:W-:Y:S01]  /*0450*/  MOV R10, UR4 ;  /* 0x00000004000a7c02 */ /* 0x000fe20008000f00 */
[----:B------:R-:W-:Y:S01]  /*0460*/  USHF.R.U32.HI UR4, URZ, 0x1, UR6 ;  /* 0x00000001ff047899 */ /* 0x000fe20008011606 */
[----:B------:R-:W-:Y:S01]  /*0470*/  LOP3.LUT R7, R7, 0xffff, RZ, 0xc0, !PT ;  /* 0x0000ffff07077812 */ /* 0x000fe200078ec0ff */
[----:B------:R-:W-:Y:S01]  /*0480*/  IDP.2A.LO.U16.U8 R3, R5, R6, RZ ;  /* 0x0000000605037226 */ /* 0x000fe200000010ff */
[----:B------:R-:W-:Y:S01]  /*0490*/  LOP3.LUT R8, R8, 0xffff, RZ, 0xc0, !PT ;  /* 0x0000ffff08087812 */ /* 0x000fe200078ec0ff */
[----:B------:R-:W-:Y:S01]  /*04a0*/  ULOP3.LUT UR6, UR6, 0x1, URZ, 0xc0, !UPT ;  /* 0x0000000106067892 */ /* 0x000fe2000f8ec0ff */
[----:B------:R-:W-:Y:S01]  /*04b0*/  PRMT R7, R7, R10, 0xc ;  /* 0x0000000c07077416 */ /* 0x000fe2000000000a */
[----:B------:R-:W-:Y:S01]  /*04c0*/  IMAD R37, R0, 0x930, R3 ;  /* 0x0000093000257824 */ /* 0x000fe200078e0203 */
[C---:B------:R-:W-:Y:S01]  /*04d0*/  IADD3 R0, PT, PT, R2.reuse, 0xa8, RZ ;  /* 0x000000a802007810 */ /* 0x040fe20007ffe0ff */
[----:B------:R-:W-:Y:S01]  /*04e0*/  ULOP3.LUT UR5, UR4, 0x7, URZ, 0xc0, !UPT ;  /* 0x0000000704057892 */ /* 0x000fe2000f8ec0ff */
[----:B------:R-:W-:Y:S01]  /*04f0*/  IADD3 R2, PT, PT, R2, 0x150, RZ ;  /* 0x0000015002027810 */ /* 0x000fe20007ffe0ff */
[----:B------:R-:W-:Y:S01]  /*0500*/  UISETP.NE.U32.AND UP0, UPT, UR6, 0x1, UPT ;  /* 0x000000010600788c */ /* 0x000fe2000bf05070 */
[----:B------:R-:W-:Y:S01]  /*0510*/  LOP3.LUT R0, R0, 0xffff, RZ, 0xc0, !PT ;  /* 0x0000ffff00007812 */ /* 0x000fe200078ec0ff */
[----:B------:R-:W-:Y:S01]  /*0520*/  UMOV UR4, URZ ;  /* 0x000000ff00047c82 */ /* 0x000fe20008000000 */
[----:B------:R-:W-:-:S02]  /*0530*/  LOP3.LUT R2, R2, 0xffff, RZ, 0xc0, !PT ;  /* 0x0000ffff02027812 */ /* 0x000fc400078ec0ff */
[----:B------:R-:W-:Y:S01]  /*0540*/  PRMT R9, R8, R11, 0xc ;  /* 0x0000000c08097416 */ /* 0x000fe2000000000b */
[----:B------:R-:W-:Y:S01]  /*0550*/  IMAD R0, R0, 0x29d, RZ ;  /* 0x0000029d00007824 */ /* 0x000fe200078e02ff */
[--C-:B------:R-:W-:Y:S01]  /*0560*/  PRMT R6, R7, 0x5410, R4.reuse ;  /* 0x0000541007067816 */ /* 0x100fe20000000004 */
[----:B------:R-:W-:Y:S01]  /*0570*/  IMAD R2, R2, 0x29d, RZ ;  /* 0x0000029d02027824 */ /* 0x000fe200078e02ff */
[----:B------:R-:W-:Y:S02]  /*0580*/  PRMT R4, R9, 0x5410, R4 ;  /* 0x0000541009047816 */ /* 0x000fe40000000004 */
[----:B------:R-:W-:Y:S01]  /*0590*/  SHF.R.U32.HI R0, RZ, 0x11, R0 ;  /* 0x00000011ff007819 */ /* 0x000fe20000011600 */
[C---:B------:R-:W-:Y:S01]  /*05a0*/  IDP.2A.LO.U16.U8 R3, R5.reuse, R6, RZ ;  /* 0x0000000605037226 */ /* 0x040fe200000010ff */
[----:B------:R-:W-:Y:S01]  /*05b0*/  SHF.R.U32.HI R2, RZ, 0x11, R2 ;  /* 0x00000011ff027819 */ /* 0x000fe20000011602 */
[----:B------:R-:W-:Y:S01]  /*05c0*/  IDP.2A.LO.U16.U8 R5, R5, R4, RZ ;  /* 0x0000000405057226 */ /* 0x000fe200000010ff */
[----:B------:R-:W-:Y:S01]  /*05d0*/  LEA R37, R37, UR7, 0x2 ;  /* 0x0000000725257c11 */ /* 0x000fe2000f8e10ff */
[----:B------:R-:W-:-:S02]  /*05e0*/  IMAD R0, R0, 0x930, R3 ;  /* 0x0000093000007824 */ /* 0x000fc400078e0203 */
[----:B------:R-:W-:-:S03]  /*05f0*/  IMAD R2, R2, 0x930, R5 ;  /* 0x0000093002027824 */ /* 0x000fc600078e0205 */
[----:B------:R-:W-:Y:S02]  /*0600*/  LEA R36, R0, UR7, 0x2 ;  /* 0x0000000700247c11 */ /* 0x000fe4000f8e10ff */
[----:B--23--:R-:W-:-:S07]  /*0610*/  LEA R0, R2, UR7, 0x2 ;  /* 0x0000000702007c11 */ /* 0x00cfce000f8e10ff */
.L_x_7:
[----:B------:R-:W5:Y:S01]  /*0620*/  LDL.64 R20, [R1] ;  /* 0x0000000001147983 */ /* 0x000f620000100a00 */
[----:B0-----:R-:W0:Y:S01]  /*0630*/  LDC.64 R4, c[0x0][0x388] ;  /* 0x0000e200ff047b82 */ /* 0x001e220000000a00 */
[----:B------:R-:W-:Y:S02]  /*0640*/  MOV R13, UR4 ;  /* 0x00000004000d7c02 */ /* 0x000fe40008000f00 */
[----:B------:R-:W5:Y:S04]  /*0650*/  LDL.64 R8, [R1+0x70] ;  /* 0x0000700001087983 */ /* 0x000f680000100a00 */
[----:B------:R-:W5:Y:S04]  /*0660*/  LDL.64 R28, [R1+0x38] ;  /* 0x00003800011c7983 */ /* 0x000f680000100a00 */
[----:B------:R-:W5:Y:S01]  /*0670*/  LDL.64 R26, [R1+0xa8] ;  /* 0x0000a800011a7983 */ /* 0x000f620000100a00 */
[----:B------:R-:W1:Y:S01]  /*0680*/  S2R R2, SR_TID.X ;  /* 0x0000000000027919 */ /* 0x000e620000002100 */
[----:B------:R-:W2:Y:S01]  /*0690*/  S2R R11, SR_CgaCtaId ;  /* 0x00000000000b7919 */ /* 0x000ea20000008800 */
[----:B------:R-:W-:Y:S01]  /*06a0*/  USEL UR6, URZ, 0xfc0, UP0 ;  /* 0x00000fc0ff067887 */ /* 0x000fe20008000000 */
[----:B-1----:R-:W-:Y:S01]  /*06b0*/  IMAD R13, R13, 0x120, R2 ;  /* 0x000001200d0d7824 */ /* 0x002fe200078e0202 */
[----:B------:R-:W-:-:S02]  /*06c0*/  LOP3.LUT R6, R2, 0xffff, RZ, 0xc0, !PT ;  /* 0x0000ffff02067812 */ /* 0x000fc400078ec0ff */
[C---:B------:R-:W-:Y:S01]  /*06d0*/  ISETP.GT.U32.AND P3, PT, R2.reuse, 0x11f, PT ;  /* 0x0000011f0200780c */ /* 0x040fe20003f64070 */
[----:B0-----:R-:W-:Y:S01]  /*06e0*/  IMAD.WIDE.U32 R12, R13, 0x4, R4 ;  /* 0x000000040d0c7825 */ /* 0x001fe200078e0004 */
[----:B------:R-:W-:-:S03]  /*06f0*/  ISETP.GT.U32.AND P4, PT, R2, 0x77, PT ;  /* 0x000000770200780c */ /* 0x000fc60003f84070 */
[C---:B------:R-:W-:Y:S02]  /*0700*/  IMAD R4, R6.reuse, 0x925, RZ ;  /* 0x0000092506047824 */ /* 0x040fe400078e02ff */
[----:B------:R-:W-:-:S03]  /*0710*/  IMAD R7, R6, 0x2aab, RZ ;  /* 0x00002aab06077824 */ /* 0x000fc600078e02ff */
[----:B------:R-:W-:-:S03]  /*0720*/  SHF.R.U32.HI R4, RZ, 0x10, R4 ;  /* 0x00000010ff047819 */ /* 0x000fc60000011604 */
[----:B------:R-:W5:Y:S01]  /*0730*/  @!P3 LDG.E.CONSTANT R3, desc[UR12][R12.64] ;  /* 0x0000000c0c03b981 */ /* 0x000f62000c1e9900 */
[----:B------:R-:W-:-:S03]  /*0740*/  PRMT R5, R4, 0x9910, RZ ;  /* 0x0000991004057816 */ /* 0x000fc600000000ff */
[----:B------:R0:W5:Y:S02]  /*0750*/  @!P4 LDG.E.CONSTANT R10, desc[UR12][R12.64+0x2a0] ;  /* 0x0002a00c0c0ac981 */ /* 0x000164000c1e9900 */
[----:B0-----:R-:W-:Y:S01]  /*0760*/  SHF.R.U32.HI R12, RZ, 0x10, R7 ;  /* 0x00000010ff0c7819 */ /* 0x001fe20000011607 */
[----:B------:R-:W-:-:S03]  /*0770*/  IMAD R7, R5, 0x1c, RZ ;  /* 0x0000001c05077824 */ /* 0x000fc600078e02ff */
[----:B------:R-:W-:Y:S02]  /*0780*/  PRMT R12, R12, 0x9910, RZ ;  /* 0x000099100c0c7816 */ /* 0x000fe400000000ff */
[----:B------:R-:W-:-:S03]  /*0790*/  IADD3 R7, PT, PT, RZ, -R7, RZ ;  /* 0x80000007ff077210 */ /* 0x000fc60007ffe0ff */
[----:B------:R-:W-:Y:S01]  /*07a0*/  IMAD R13, R12, 0x6, RZ ;  /* 0x000000060c0d7824 */ /* 0x000fe200078e02ff */
[----:B------:R-:W-:Y:S01]  /*07b0*/  PRMT R7, R7, 0x7710, RZ ;  /* 0x0000771007077816 */ /* 0x000fe200000000ff */
[----:B------:R-:W-:-:S03]  /*07c0*/  UIMAD UR6, UR10, 0xdc800, UR6 ;  /* 0x000dc8000a0678a4 */ /* 0x000fc6000f8e0206 */
[----:B------:R-:W-:Y:S02]  /*07d0*/  IADD3 R13, PT, PT, RZ, -R13, RZ ;  /* 0x8000000dff0d7210 */ /* 0x000fe40007ffe0ff */
[----:B------:R-:W-:Y:S02]  /*07e0*/  IADD3 R7, PT, PT, R7, R2, RZ ;  /* 0x0000000207077210 */ /* 0x000fe40007ffe0ff */
[----:B------:R-:W-:Y:S02]  /*07f0*/  PRMT R15, R13, 0x7710, RZ ;  /* 0x000077100d0f7816 */ /* 0x000fe400000000ff */
[----:B------:R-:W-:Y:S02]  /*0800*/  ISETP.GT.U32.AND P0, PT, R2, 0x187, PT ;  /* 0x000001870200780c */ /* 0x000fe40003f04070 */
[----:B------:R-:W-:Y:S02]  /*0810*/  MOV R12, 0x400 ;  /* 0x00000400000c7802 */ /* 0x000fe40000000f00 */
[----:B------:R-:W-:-:S02]  /*0820*/  MOV R16, UR6 ;  /* 0x0000000600107c02 */ /* 0x000fc40008000f00 */
[----:B------:R-:W-:Y:S02]  /*0830*/  LOP3.LUT R7, R7, 0xffff, RZ, 0xc0, !PT ;  /* 0x0000ffff07077812 */ /* 0x000fe400078ec0ff */
[----:B------:R-:W-:Y:S02]  /*0840*/  IADD3 R15, PT, PT, R15, R2, RZ ;  /* 0x000000020f0f7210 */ /* 0x000fe40007ffe0ff */
[----:B------:R-:W-:Y:S01]  /*0850*/  IADD3 R14, PT, PT, R12, 0x4980, RZ ;  /* 0x000049800c0e7810 */ /* 0x000fe20007ffe0ff */
[----:B------:R-:W-:Y:S01]  /*0860*/  IMAD R7, R7, 0x90, R16 ;  /* 0x0000009007077824 */ /* 0x000fe200078e0210 */
[----:B------:R-:W-:Y:S02]  /*0870*/  MOV R18, UR5 ;  /* 0x0000000500127c02 */ /* 0x000fe40008000f00 */
[----:B------:R-:W-:Y:S02]  /*0880*/  SHF.L.U32 R15, R15, 0x1, RZ ;  /* 0x000000010f0f7819 */ /* 0x000fe400000006ff */
[C---:B--2---:R-:W-:Y:S01]  /*0890*/  LEA R13, R11.reuse, R14, 0x18 ;  /* 0x0000000e0b0d7211 */ /* 0x044fe200078ec0ff */
[----:B------:R-:W-:Y:S01]  /*08a0*/  IMAD R7, R18, 0xdc80, R7 ;  /* 0x0000dc8012077824 */ /* 0x000fe200078e0207 */
[----:B------:R-:W-:Y:S01]  /*08b0*/  LEA R12, R11, R12, 0x18 ;  /* 0x0000000c0b0c7211 */ /* 0x000fe200078ec0ff */
[C---:B------:R-:W-:Y:S01]  /*08c0*/  IMAD.HI.U32 R11, R2.reuse, 0x2aaaaaab, RZ ;  /* 0x2aaaaaab020b7827 */ /* 0x040fe200078e00ff */
[----:B------:R-:W-:Y:S01]  /*08d0*/  MOV R14, UR4 ;  /* 0x00000004000e7c02 */ /* 0x000fe20008000f00 */
[----:B------:R-:W-:Y:S01]  /*08e0*/  BSSY.RECONVERGENT B0, `(.L_x_0) ;  /* 0x0000031000007945 */ /* 0x000fe20003800200 */
[----:B------:R-:W-:Y:S01]  /*08f0*/  LOP3.LUT R32, R15, 0xffff, RZ, 0xc0, !PT ;  /* 0x0000ffff0f207812 */ /* 0x000fe200078ec0ff */
[----:B------:R-:W-:Y:S01]  /*0900*/  IMAD R11, R11, 0x150, R12 ;  /* 0x000001500b0b7824 */ /* 0x000fe200078e020c */
[----:B------:R-:W-:Y:S01]  /*0910*/  BAR.SYNC.DEFER_BLOCKING 0x0 ;  /* 0x0000000000007b1d */ /* 0x000fe20000010000 */
[----:B------:R-:W-:Y:S01]  /*0920*/  ISETP.GT.U32.AND P1, PT, R2, 0xdf, PT ;  /* 0x000000df0200780c */ /* 0x000fe20003f24070 */
[----:B------:R-:W-:Y:S01]  /*0930*/  IMAD R7, R14, 0xc, R7 ;  /* 0x0000000c0e077824 */ /* 0x000fe200078e0207 */
[----:B------:R-:W-:-:S02]  /*0940*/  ISETP.GT.U32.AND P2, PT, R2, 0x37, PT ;  /* 0x000000370200780c */ /* 0x000fc40003f44070 */
[-C--:B------:R-:W-:Y:S02]  /*0950*/  LEA R32, R32, R13.reuse, 0x2 ;  /* 0x0000000d20207211 */ /* 0x080fe400078e10ff */
[----:B------:R-:W-:Y:S01]  /*0960*/  LEA R22, R2, R13, 0x2 ;  /* 0x0000000d02167211 */ /* 0x000fe200078e10ff */
[----:B------:R-:W-:Y:S08]  /*0970*/  @P0 BRA `(.L_x_1) ;  /* 0x00000000009c0947 */ /* 0x000ff00003800000 */
[----:B------:R-:W-:Y:S02]  /*0980*/  IMAD R12, R5, 0x25, RZ ;  /* 0x00000025050c7824 */ /* 0x000fe400078e02ff */
[----:B------:R-:W-:-:S03]  /*0990*/  IMAD R6, R6, 0x29d, RZ ;  /* 0x0000029d06067824 */ /* 0x000fc600078e02ff */
[----:B------:R-:W-:Y:S02]  /*09a0*/  LOP3.LUT R12, R12, 0xffff, RZ, 0xc0, !PT ;  /* 0x0000ffff0c0c7812 */ /* 0x000fe400078ec0ff */
[----:B------:R-:W-:Y:S02]  /*09b0*/  SHF.R.U32.HI R6, RZ, 0x11, R6 ;  /* 0x00000011ff067819 */ /* 0x000fe40000011606 */
[----:B------:R-:W-:-:S04]  /*09c0*/  SHF.R.U32.HI R12, RZ, 0x8, R12 ;  /* 0x00000008ff0c7819 */ /* 0x000fc8000001160c */
[----:B------:R-:W-:-:S04]  /*09d0*/  PRMT R12, R12, 0x9910, RZ ;  /* 0x000099100c0c7816 */ /* 0x000fc800000000ff */
[----:B------:R-:W-:-:S04]  /*09e0*/  LEA R12, R12, -R12, 0x3 ;  /* 0x8000000c0c0c7211 */ /* 0x000fc800078e18ff */
[----:B------:R-:W-:Y:S02]  /*09f0*/  IADD3 R15, PT, PT, RZ, -R12, RZ ;  /* 0x8000000cff0f7210 */ /* 0x000fe40007ffe0ff */
[----:B------:R-:W0:Y:S02]  /*0a00*/  LDC.64 R12, c[0x0][0x380] ;  /* 0x0000e000ff0c7b82 */ /* 0x000e240000000a00 */
[----:B------:R-:W-:-:S04]  /*0a10*/  PRMT R15, R15, 0x7710, RZ ;  /* 0x000077100f0f7816 */ /* 0x000fc800000000ff */
[----:B------:R-:W-:-:S04]  /*0a20*/  IADD3 R15, PT, PT, R4, R15, RZ ;  /* 0x0000000f040f7210 */ /* 0x000fc80007ffe0ff */
[----:B------:R-:W-:-:S05]  /*0a30*/  LOP3.LUT R15, R15, 0xff, RZ, 0xc0, !PT ;  /* 0x000000ff0f0f7812 */ /* 0x000fca00078ec0ff */
[----:B------:R-:W-:-:S04]  /*0a40*/  IMAD R6, R6, 0x38, R15 ;  /* 0x0000003806067824 */ /* 0x000fc800078e020f */
[----:B------:R-:W-:-:S04]  /*0a50*/  IMAD R15, R6, 0x1f80, R7 ;  /* 0x00001f80060f7824 */ /* 0x000fc800078e0207 */
[----:B0-----:R-:W-:-:S05]  /*0a60*/  IMAD.WIDE.U32 R12, R15, 0x4, R12 ;  /* 0x000000040f0c7825 */ /* 0x001fca00078e000c */
[----:B------:R-:W2:Y:S04]  /*0a70*/  LDG.E.CONSTANT R6, desc[UR12][R12.64] ;  /* 0x0000000c0c067981 */ /* 0x000ea8000c1e9900 */
[----:B------:R-:W3:Y:S04]  /*0a80*/  LDG.E.CONSTANT R14, desc[UR12][R12.64+0x4] ;  /* 0x0000040c0c0e7981 */ /* 0x000ee8000c1e9900 */
[----:B------:R-:W4:Y:S04]  /*0a90*/  LDG.E.CONSTANT R16, desc[UR12][R12.64+0x8] ;  /* 0x0000080c0c107981 */ /* 0x000f28000c1e9900 */
        /* <DEDUP_REMOVED lines=9> */
[----:B--2---:R0:W-:Y:S04]  /*0b30*/  STS [R37], R6 ;  /* 0x0000000625007388 */ /* 0x0041e80000000800 */
[----:B---3--:R0:W-:Y:S04]  /*0b40*/  STS [R37+0x4], R14 ;  /* 0x0000040e25007388 */ /* 0x0081e80000000800 */
[----:B----4-:R0:W-:Y:S04]  /*0b50*/  STS [R37+0x8], R16 ;  /* 0x0000081025007388 */ /* 0x0101e80000000800 */
[----:B------:R0:W-:Y:S04]  /*0b60*/  STS [R37+0xc], R18 ;  /* 0x00000c1225007388 */ /* 0x0001e80000000800 */
[----:B------:R0:W-:Y:S04]  /*0b70*/  STS [R37+0x10], R24 ;  /* 0x0000101825007388 */ /* 0x0001e80000000800 */
[----:B------:R0:W-:Y:S04]  /*0b80*/  STS [R37+0x14], R30 ;  /* 0x0000141e25007388 */ /* 0x0001e80000000800 */
[----:B------:R0:W-:Y:S04]  /*0b90*/  STS [R37+0x18], R34 ;  /* 0x0000182225007388 */ /* 0x0001e80000000800 */
[----:B------:R0:W-:Y:S04]  /*0ba0*/  STS [R37+0x1c], R38 ;  /* 0x00001c2625007388 */ /* 0x0001e80000000800 */
[----:B------:R0:W-:Y:S04]  /*0bb0*/  STS [R37+0x20], R40 ;  /* 0x0000202825007388 */ /* 0x0001e80000000800 */
[----:B------:R0:W-:Y:S04]  /*0bc0*/  STS [R37+0x24], R42 ;  /* 0x0000242a25007388 */ /* 0x0001e80000000800 */
[----:B------:R0:W-:Y:S04]  /*0bd0*/  STS [R37+0x28], R44 ;  /* 0x0000282c25007388 */ /* 0x0001e80000000800 */
[----:B------:R0:W-:Y:S02]  /*0be0*/  STS [R37+0x2c], R15 ;  /* 0x00002c0f25007388 */ /* 0x0001e40000000800 */
.L_x_1:
[----:B------:R-:W-:Y:S05]  /*0bf0*/  BSYNC.RECONVERGENT B0 ;  /* 0x0000000000007941 */ /* 0x000fea0003800200 */
.L_x_0:
[----:B------:R-:W-:Y:S04]  /*0c00*/  BSSY.RECONVERGENT B0, `(.L_x_2) ;  /* 0x000002c000007945 */ /* 0x000fe80003800200 */
[----:B------:R-:W-:Y:S05]  /*0c10*/  @P1 BRA `(.L_x_3) ;  /* 0x0000000000a81947 */ /* 0x000fea0003800000 */
[----:B0-----:R-:W-:Y:S01]  /*0c20*/  IMAD R6, R5, 0x93, RZ ;  /* 0x0000009305067824 */ /* 0x001fe200078e02ff */
[----:B------:R-:W0:Y:S04]  /*0c30*/  LDC.64 R12, c[0x0][0x380] ;  /* 0x0000e000ff0c7b82 */ /* 0x000e280000000a00 */
[----:B------:R-:W-:-:S04]  /*0c40*/  IADD3 R6, PT, PT, R6, 0x372, RZ ;  /* 0x0000037206067810 */ /* 0x000fc80007ffe0ff */
[----:B------:R-:W-:-:S04]  /*0c50*/  LOP3.LUT R6, R6, 0xffff, RZ, 0xc0, !PT ;  /* 0x0000ffff06067812 */ /* 0x000fc800078ec0ff */
[----:B------:R-:W-:-:S04]  /*0c60*/  SHF.R.U32.HI R6, RZ, 0xa, R6 ;  /* 0x0000000aff067819 */ /* 0x000fc80000011606 */
[----:B------:R-:W-:-:S04]  /*0c70*/  PRMT R6, R6, 0x9910, RZ ;  /* 0x0000991006067816 */ /* 0x000fc800000000ff */
[----:B------:R-:W-:Y:S02]  /*0c80*/  LEA R14, R6, -R6, 0x3 ;  /* 0x80000006060e7211 */ /* 0x000fe400078e18ff */
[----:B------:R-:W-:Y:S02]  /*0c90*/  IADD3 R6, PT, PT, R2, 0xa8, RZ ;  /* 0x000000a802067810 */ /* 0x000fe40007ffe0ff */
[----:B------:R-:W-:Y:S02]  /*0ca0*/  IADD3 R14, PT, PT, RZ, -R14, RZ ;  /* 0x8000000eff0e7210 */ /* 0x000fe40007ffe0ff */
[----:B------:R-:W-:Y:S02]  /*0cb0*/  LOP3.LUT R6, R6, 0xffff, RZ, 0xc0, !PT ;  /* 0x0000ffff06067812 */ /* 0x000fe400078ec0ff */
[----:B------:R-:W-:-:S03]  /*0cc0*/  PRMT R15, R14, 0x7710, RZ ;  /* 0x000077100e0f7816 */ /* 0x000fc600000000ff */
[----:B------:R-:W-:Y:S01]  /*0cd0*/  IMAD R6, R6, 0x29d, RZ ;  /* 0x0000029d06067824 */ /* 0x000fe200078e02ff */
[----:B------:R-:W-:-:S04]  /*0ce0*/  IADD3 R15, PT, PT, R4, 0x6, R15 ;  /* 0x00000006040f7810 */ /* 0x000fc80007ffe00f */
[----:B------:R-:W-:Y:S02]  /*0cf0*/  SHF.R.U32.HI R6, RZ, 0x11, R6 ;  /* 0x00000011ff067819 */ /* 0x000fe40000011606 */
        /* <DEDUP_REMOVED lines=28> */
.L_x_3:
[----:B------:R-:W-:Y:S05]  /*0ec0*/  BSYNC.RECONVERGENT B0 ;  /* 0x0000000000007941 */ /* 0x000fea0003800200 */
.L_x_2:
[----:B------:R-:W-:Y:S04]  /*0ed0*/  BSSY.RECONVERGENT B0, `(.L_x_4) ;  /* 0x000002c000007945 */ /* 0x000fe80003800200 */
[----:B------:R-:W-:Y:S05]  /*0ee0*/  @P2 BRA `(.L_x_5) ;  /* 0x0000000000a82947 */ /* 0x000fea0003800000 */
[----:B------:R-:W-:Y:S01]  /*0ef0*/  IMAD R5, R5, 0x93, RZ ;  /* 0x0000009305057824 */ /* 0x000fe200078e02ff */
[----:B------:R-:W2:Y:S04]  /*0f00*/  LDC.64 R12, c[0x0][0x380] ;  /* 0x0000e000ff0c7b82 */ /* 0x000ea80000000a00 */
[----:B------:R-:W-:-:S04]  /*0f10*/  IADD3 R5, PT, PT, R5, 0x6e4, RZ ;  /* 0x000006e405057810 */ /* 0x000fc80007ffe0ff */
[----:B------:R-:W-:-:S04]  /*0f20*/  LOP3.LUT R5, R5, 0xffff, RZ, 0xc0, !PT ;  /* 0x0000ffff05057812 */ /* 0x000fc800078ec0ff */
[----:B------:R-:W-:-:S04]  /*0f30*/  SHF.R.U32.HI R5, RZ, 0xa, R5 ;  /* 0x0000000aff057819 */ /* 0x000fc80000011605 */
[----:B------:R-:W-:-:S04]  /*0f40*/  PRMT R5, R5, 0x9910, RZ ;  /* 0x0000991005057816 */ /* 0x000fc800000000ff */
[----:B0-----:R-:W-:Y:S02]  /*0f50*/  LEA R6, R5, -R5, 0x3 ;  /* 0x8000000505067211 */ /* 0x001fe400078e18ff */
[----:B------:R-:W-:Y:S02]  /*0f60*/  IADD3 R5, PT, PT, R2, 0x150, RZ ;  /* 0x0000015002057810 */ /* 0x000fe40007ffe0ff */
[----:B------:R-:W-:Y:S02]  /*0f70*/  IADD3 R6, PT, PT, RZ, -R6, RZ ;  /* 0x80000006ff067210 */ /* 0x000fe40007ffe0ff */
[----:B------:R-:W-:Y:S02]  /*0f80*/  LOP3.LUT R5, R5, 0xffff, RZ, 0xc0, !PT ;  /* 0x0000ffff05057812 */ /* 0x000fe400078ec0ff */
[----:B-1----:R-:W-:-:S03]  /*0f90*/  PRMT R15, R6, 0x7710, RZ ;  /* 0x00007710060f7816 */ /* 0x002fc600000000ff */
[----:B------:R-:W-:Y:S01]  /*0fa0*/  IMAD R5, R5, 0x29d, RZ ;  /* 0x0000029d05057824 */ /* 0x000fe200078e02ff */
[----:B------:R-:W-:-:S04]  /*0fb0*/  IADD3 R15, PT, PT, R4, 0xc, R15 ;  /* 0x0000000c040f7810 */ /* 0x000fc80007ffe00f */
[----:B------:R-:W-:Y:S02]  /*0fc0*/  SHF.R.U32.HI R5, RZ, 0x11, R5 ;  /* 0x00000011ff057819 */ /* 0x000fe40000011605 */
[----:B------:R-:W-:-:S05]  /*0fd0*/  LOP3.LUT R4, R15, 0xff, RZ, 0xc0, !PT ;  /* 0x000000ff0f047812 */ /* 0x000fca00078ec0ff */
[----:B------:R-:W-:-:S04]  /*0fe0*/  IMAD R4, R5, 0x38, R4 ;  /* 0x0000003805047824 */ /* 0x000fc800078e0204 */
[----:B------:R-:W-:-:S04]  /*0ff0*/  IMAD R5, R4, 0x1f80, R7 ;  /* 0x00001f8004057824 */ /* 0x000fc800078e0207 */
[----:B--2---:R-:W-:-:S05]  /*1000*/  IMAD.WIDE.U32 R4, R5, 0x4, R12 ;  /* 0x0000000405047825 */ /* 0x004fca00078e000c */
        /* <DEDUP_REMOVED lines=24> */
.L_x_5:
[----:B------:R-:W-:Y:S05]  /*1190*/  BSYNC.RECONVERGENT B0 ;  /* 0x0000000000007941 */ /* 0x000fea0003800200 */
.L_x_4:
[----:B-----5:R-:W-:Y:S01]  /*11a0*/  @!P3 STS [R22], R3 ;  /* 0x000000031600b388 */ /* 0x020fe20000000800 */
[----:B------:R-:W3:Y:S01]  /*11b0*/  S2UR UR8, SR_CgaCtaId ;  /* 0x00000000000879c3 */ /* 0x000ee20000008800 */
[----:B------:R-:W-:Y:S01]  /*11c0*/  UMOV UR6, 0x400 ;  /* 0x0000040000067882 */ /* 0x000fe20000000000 */
[----:B------:R-:W-:Y:S01]  /*11d0*/  UIADD3 UR9, UPT, UPT, UR11, 0x78, URZ ;  /* 0x000000780b097890 */ /* 0x000fe2000fffe0ff */
[----:B------:R-:W-:Y:S05]  /*11e0*/  @!P4 STS [R22+0x2a0], R10 ;  /* 0x0002a00a1600c388 */ /* 0x000fea0000000800 */
[----:B------:R-:W-:Y:S01]  /*11f0*/  BAR.SYNC.DEFER_BLOCKING 0x0 ;  /* 0x0000000000007b1d */ /* 0x000fe20000010000 */
[----:B---3--:R-:W-:-:S05]  /*1200*/  ULEA UR7, UR8, UR6, 0x18 ;  /* 0x0000000608077291 */ /* 0x008fca000f8ec0ff */
[----:B--2---:R-:W-:Y:S04]  /*1210*/  LDS.64 R12, [R32] ;  /* 0x00000000200c7984 */ /* 0x004fe80000000a00 */
[----:B0-----:R-:W0:Y:S04]  /*1220*/  LDS.128 R4, [R11] ;  /* 0x000000000b047984 */ /* 0x001e280000000c00 */
[----:B-1----:R-:W1:Y:S04]  /*1230*/  LDS.64 R14, [R32+0x30] ;  /* 0x00003000200e7984 */ /* 0x002e680000000a00 */
[----:B------:R-:W2:Y:S04]  /*1240*/  LDS.64 R16, [R32+0x60] ;  /* 0x0000600020107984 */ /* 0x000ea80000000a00 */
[----:B------:R-:W3:Y:S04]  /*1250*/  LDS.64 R18, [R32+0x90] ;  /* 0x0000900020127984 */ /* 0x000ee80000000a00 */
[----:B------:R-:W-:Y:S04]  /*1260*/  LDS.64 R22, [R32+0x120] ;  /* 0x0001200020167984 */ /* 0x000fe80000000a00 */
[----:B------:R-:W4:Y:S01]  /*1270*/  LDS.64 R24, [R32+0xf0] ;  /* 0x0000f00020187984 */ /* 0x000f220000000a00 */
[----:B0-----:R-:W-:Y:S01]  /*1280*/  FFMA R31, R12, R4, R20 ;  /* 0x000000040c1f7223 */ /* 0x001fe20000000014 */
[----:B------:R-:W-:-:S02]  /*1290*/  FFMA R30, R4, R13, R21 ;  /* 0x0000000d041e7223 */ /* 0x000fc40000000015 */
[----:B------:R-:W0:Y:S01]  /*12a0*/  LDS.64 R20, [R32+0xc0] ;  /* 0x0000c00020147984 */ /* 0x000e220000000a00 */
[----:B-1----:R-:W-:Y:S01]  /*12b0*/  FFMA R33, R14, R4, R8 ;  /* 0x000000040e217223 */ /* 0x002fe20000000008 */
[----:B------:R-:W-:Y:S02]  /*12c0*/  FFMA R34, R4, R15, R9 ;  /* 0x0000000f04227223 */ /* 0x000fe40000000009 */
[----:B------:R-:W1:Y:S01]  /*12d0*/  LDS.128 R8, [R11+0x24c0] ;  /* 0x0024c0000b087984 */ /* 0x000e620000000c00 */
[-C--:B--2---:R-:W-:Y:S01]  /*12e0*/  FFMA R3, R16, R5.reuse, R31 ;  /* 0x0000000510037223 */ /* 0x084fe2000000001f */
[-C--:B------:R-:W-:Y:S01]  /*12f0*/  FFMA R30, R17, R5.reuse, R30 ;  /* 0x00000005111e7223 */ /* 0x080fe2000000001e */
[-C--:B---3--:R-:W-:Y:S01]  /*1300*/  FFMA R31, R18, R5.reuse, R33 ;  /* 0x00000005121f7223 */ /* 0x088fe20000000021 */
[----:B------:R-:W-:Y:S02]  /*1310*/  FFMA R34, R19, R5, R34 ;  /* 0x0000000513227223 */ /* 0x000fe40000000022 */
[----:B------:R-:W2:Y:S01]  /*1320*/  LDS.64 R4, [R32+0x150] ;  /* 0x0001500020047984 */ /* 0x000ea20000000a00 */
[-C--:B----4-:R-:W-:Y:S01]  /*1330*/  FFMA R33, R24, R6.reuse, R31 ;  /* 0x0000000618217223 */ /* 0x090fe2000000001f */
[-C--:B------:R-:W-:Y:S01]  /*1340*/  FFMA R34, R25, R6.reuse, R34 ;  /* 0x0000000619227223 */ /* 0x080fe20000000022 */
[-C--:B0-----:R-:W-:Y:S01]  /*1350*/  FFMA R3, R20, R6.reuse, R3 ;  /* 0x0000000614037223 */ /* 0x081fe20000000003 */
[----:B------:R-:W-:-:S03]  /*1360*/  FFMA R38, R21, R6, R30 ;  /* 0x0000000615267223 */ /* 0x000fc6000000001e */
[----:B------:R-:W-:Y:S01]  /*1370*/  FFMA R30, R22, R7, R3 ;  /* 0x00000007161e7223 */ /* 0x000fe20000000003 */
[-C--:B-1----:R-:W-:Y:S01]  /*1380*/  FFMA R3, R12, R8.reuse, R28 ;  /* 0x000000080c037223 */ /* 0x082fe2000000001c */
[----:B------:R-:W-:Y:S01]  /*1390*/  FFMA R28, R8, R13, R29 ;  /* 0x0000000d081c7223 */ /* 0x000fe2000000001d */
[----:B------:R-:W-:Y:S01]  /*13a0*/  FFMA R29, R14, R8, R26 ;  /* 0x000000080e1d7223 */ /* 0x000fe2000000001a */
[----:B------:R-:W-:Y:S01]  /*13b0*/  FFMA R8, R8, R15, R27 ;  /* 0x0000000f08087223 */ /* 0x000fe2000000001b */
[-C--:B------:R-:W-:Y:S01]  /*13c0*/  FFMA R3, R16, R9.reuse, R3 ;  /* 0x0000000910037223 */ /* 0x080fe20000000003 */
[-C--:B------:R-:W-:Y:S01]  /*13d0*/  FFMA R28, R17, R9.reuse, R28 ;  /* 0x00000009111c7223 */ /* 0x080fe2000000001c */
[-C--:B------:R-:W-:Y:S01]  /*13e0*/  FFMA R29, R18, R9.reuse, R29 ;  /* 0x00000009121d7223 */ /* 0x080fe2000000001d */
[----:B------:R-:W-:Y:S01]  /*13f0*/  FFMA R8, R19, R9, R8 ;  /* 0x0000000913087223 */ /* 0x000fe20000000008 */
[-C--:B------:R-:W-:Y:S01]  /*1400*/  FFMA R3, R20, R10.reuse, R3 ;  /* 0x0000000a14037223 */ /* 0x080fe20000000003 */
[-C--:B------:R-:W-:Y:S01]  /*1410*/  FFMA R28, R21, R10.reuse, R28 ;  /* 0x0000000a151c7223 */ /* 0x080fe2000000001c */
[-C--:B------:R-:W-:Y:S01]  /*1420*/  FFMA R29, R24, R10.reuse, R29 ;  /* 0x0000000a181d7223 */ /* 0x080fe2000000001d */
[----:B------:R-:W-:Y:S01]  /*1430*/  FFMA R26, R25, R10, R8 ;  /* 0x0000000a191a7223 */ /* 0x000fe20000000008 */
[CC--:B------:R-:W-:Y:S01]  /*1440*/  FFMA R31, R23.reuse, R7.reuse, R38 ;  /* 0x00000007171f7223 */ /* 0x0c0fe20000000026 */
[----:B--2---:R-:W-:Y:S01]  /*1450*/  FFMA R6, R4, R7, R33 ;  /* 0x0000000704067223 */ /* 0x004fe20000000021 */
[-C--:B------:R-:W-:Y:S01]  /*1460*/  FFMA R8, R22, R11.reuse, R3 ;  /* 0x0000000b16087223 */ /* 0x080fe20000000003 */
[-C--:B------:R-:W-:Y:S01]  /*1470*/  FFMA R9, R23, R11.reuse, R28 ;  /* 0x0000000b17097223 */ /* 0x080fe2000000001c */
[----:B------:R-:W-:Y:S01]  /*1480*/  FFMA R10, R4, R11, R29 ;  /* 0x0000000b040a7223 */ /* 0x000fe2000000001d */
[C---:B------:R-:W-:Y:S01]  /*1490*/  FFMA R7, R5.reuse, R7, R34 ;  /* 0x0000000705077223 */ /* 0x040fe20000000022 */
[----:B------:R-:W-:Y:S01]  /*14a0*/  FFMA R11, R5, R11, R26 ;  /* 0x0000000b050b7223 */ /* 0x000fe2000000001a */
[----:B------:R0:W-:Y:S01]  /*14b0*/  STL.64 [R1], R30 ;  /* 0x0000001e01007387 */ /* 0x0001e20000100a00 */
[----:B------:R-:W-:-:S02]  /*14c0*/  HFMA2 R26, -RZ, RZ, 0, 2.002716064453125e-05 ;  /* 0x00000150ff1a7431 */ /* 0x000fc400000001ff */
[----:B------:R-:W-:Y:S01]  /*14d0*/  IMAD.HI.U32 R3, R2, 0x2aaaaaab, RZ ;  /* 0x2aaaaaab02037827 */ /* 0x000fe200078e00ff */
[----:B------:R0:W-:Y:S04]  /*14e0*/  STL.64 [R1+0x70], R6 ;  /* 0x0000700601007387 */ /* 0x0001e80000100a00 */
[----:B------:R0:W-:Y:S01]  /*14f0*/  STL.64 [R1+0x38], R8 ;  /* 0x0000380801007387 */ /* 0x0001e20000100a00 */
[----:B------:R-:W-:-:S03]  /*1500*/  IMAD R3, R3, R26, UR7 ;  /* 0x0000000703037e24 */ /* 0x000fc6000f8e021a */
[----:B------:R0:W-:Y:S01]  /*1510*/  STL.64 [R1+0xa8], R10 ;  /* 0x0000a80a01007387 */ /* 0x0001e20000100a00 */
[----:B------:R-:W-:Y:S01]  /*1520*/  UMOV UR7, 0x24f0 ;  /* 0x000024f000077882 */ /* 0x000fe20000000000 */
[----:B------:R-:W-:-:S07]  /*1530*/  IADD3 R3, PT, PT, R3, 0x24fc, RZ ;  /* 0x000024fc03037810 */ /* 0x000fce0007ffe0ff */
.L_x_6:
[----:B01----:R-:W2:Y:S04]  /*1540*/  LDL.64 R8, [UR9+-0x70] ;  /* 0xffff9009ff087983 */ /* 0x003ea80008100a00 */
[----:B------:R-:W3:Y:S04]  /*1550*/  LDL.64 R6, [UR9] ;  /* 0x00000009ff067983 */ /* 0x000ee80008100a00 */
[----:B------:R-:W4:Y:S04]  /*1560*/  LDL.64 R28, [UR9+-0x38] ;  /* 0xffffc809ff1c7983 */ /* 0x000f280008100a00 */
[----:B------:R-:W5:Y:S04]  /*1570*/  LDL.64 R26, [UR9+0x38] ;  /* 0x00003809ff1a7983 */ /* 0x000f680008100a00 */
[----:B------:R-:W2:Y:S04]  /*1580*/  LDS R10, [R3+-0x24cc] ;  /* 0xffdb3400030a7984 */ /* 0x000ea80000000800 */
[----:B------:R-:W0:Y:S04]  /*1590*/  LDS R34, [R3+-0x24c8] ;  /* 0xffdb380003227984 */ /* 0x000e280000000800 */
[----:B------:R-:W1:Y:S04]  /*15a0*/  LDS R30, [R3+-0x24c4] ;  /* 0xffdb3c00031e7984 */ /* 0x000e680000000800 */
[----:B------:R-:W1:Y:S04]  /*15b0*/  LDS R31, [R3+-0x24c0] ;  /* 0xffdb4000031f7984 */ /* 0x000e680000000800 */
[----:B------:R-:W-:Y:S01]  /*15c0*/  LDS R38, [R3+0x24] ;  /* 0x0000240003267984 */ /* 0x000fe20000000800 */
[----:B--2---:R-:W-:Y:S01]  /*15d0*/  FFMA R11, R12, R10, R8 ;  /* 0x0000000a0c0b7223 */ /* 0x004fe20000000008 */
[----:B------:R-:W-:-:S03]  /*15e0*/  FFMA R9, R10, R13, R9 ;  /* 0x0000000d0a097223 */ /* 0x000fc60000000009 */
[----:B0-----:R-:W-:Y:S01]  /*15f0*/  FFMA R11, R16, R34, R11 ;  /* 0x00000022100b7223 */ /* 0x001fe2000000000b */
[----:B------:R-:W-:Y:S01]  /*1600*/  FFMA R9, R34, R17, R9 ;  /* 0x0000001122097223 */ /* 0x000fe20000000009 */
[----:B---3--:R-:W-:Y:S02]  /*1610*/  FFMA R35, R10, R15, R7 ;  /* 0x0000000f0a237223 */ /* 0x008fe40000000007 */
[----:B-1----:R-:W-:Y:S01]  /*1620*/  FFMA R11, R20, R30, R11 ;  /* 0x0000001e140b7223 */ /* 0x002fe2000000000b */
[----:B------:R-:W-:Y:S01]  /*1630*/  FFMA R8, R30, R21, R9 ;  /* 0x000000151e087223 */ /* 0x000fe20000000009 */
[----:B------:R-:W-:Y:S02]  /*1640*/  FFMA R9, R14, R10, R6 ;  /* 0x0000000a0e097223 */ /* 0x000fe40000000006 */
[----:B------:R-:W-:Y:S01]  /*1650*/  FFMA R32, R22, R31, R11 ;  /* 0x0000001f16207223 */ /* 0x000fe2000000000b */
[----:B------:R-:W2:Y:S01]  /*1660*/  LDL.64 R6, [UR9+-0x68] ;  /* 0xffff9809ff067983 */ /* 0x000ea20008100a00 */
[----:B------:R-:W-:-:S03]  /*1670*/  FFMA R33, R31, R23, R8 ;  /* 0x000000171f217223 */ /* 0x000fc60000000008 */
[----:B------:R-:W3:Y:S01]  /*1680*/  LDL.64 R10, [UR9+0x8] ;  /* 0x00000809ff0a7983 */ /* 0x000ee20008100a00 */
[----:B------:R-:W-:Y:S01]  /*1690*/  FFMA R9, R18, R34, R9 ;  /* 0x0000002212097223 */ /* 0x000fe20000000009 */
[----:B------:R-:W-:Y:S02]  /*16a0*/  FFMA R35, R34, R19, R35 ;  /* 0x0000001322237223 */ /* 0x000fe40000000023 */
[----:B------:R0:W-:Y:S01]  /*16b0*/  STL.64 [UR9+-0x70], R32 ;  /* 0xffff9020ff007987 */ /* 0x0001e20008100a09 */
[----:B------:R-:W-:-:S03]  /*16c0*/  FFMA R39, R24, R30, R9 ;  /* 0x0000001e18277223 */ /* 0x000fc60000000009 */
[----:B------:R-:W3:Y:S01]  /*16d0*/  LDL.64 R8, [UR9+-0x30] ;  /* 0xffffd009ff087983 */ /* 0x000ee20008100a00 */
[----:B------:R-:W-:Y:S01]  /*16e0*/  FFMA R34, R30, R25, R35 ;  /* 0x000000191e227223 */ /* 0x000fe20000000023 */
[----:B------:R-:W-:Y:S02]  /*16f0*/  FFMA R30, R4, R31, R39 ;  /* 0x0000001f041e7223 */ /* 0x000fe40000000027 */
[----:B------:R-:W-:Y:S01]  /*1700*/  LDS R39, [R3+-0x8] ;  /* 0xfffff80003277984 */ /* 0x000fe20000000800 */
[----:B------:R-:W-:-:S03]  /*1710*/  FFMA R31, R31, R5, R34 ;  /* 0x000000051f1f7223 */ /* 0x000fc60000000022 */
[----:B------:R-:W4:Y:S04]  /*1720*/  LDS R34, [R3+-0xc] ;  /* 0xfffff40003227984 */ /* 0x000f280000000800 */
[----:B------:R-:W-:Y:S04]  /*1730*/  STL.64 [UR9], R30 ;  /* 0x0000001eff007987 */ /* 0x000fe80008100a09 */
[----:B------:R-:W1:Y:S04]  /*1740*/  LDS R31, [R3+-0x4] ;  /* 0xfffffc00031f7984 */ /* 0x000e680000000800 */
[----:B------:R-:W-:Y:S04]  /*1750*/  LDS R30, [R3+-0x249c] ;  /* 0xffdb6400031e7984 */ /* 0x000fe80000000800 */
[----:B0-----:R-:W3:Y:S01]  /*1760*/  LDL.64 R32, [UR9+0x40] ;  /* 0x00004009ff207983 */ /* 0x001ee20008100a00 */
[-C--:B----4-:R-:W-:Y:S01]  /*1770*/  FFMA R35, R12, R34.reuse, R28 ;  /* 0x000000220c237223 */ /* 0x090fe2000000001c */
[----:B------:R-:W-:Y:S01]  /*1780*/  FFMA R28, R34, R13, R29 ;  /* 0x0000000d221c7223 */ /* 0x000fe2000000001d */
[----:B-----5:R-:W-:Y:S01]  /*1790*/  FFMA R29, R14, R34, R26 ;  /* 0x000000220e1d7223 */ /* 0x020fe2000000001a */
[----:B------:R-:W-:Y:S01]  /*17a0*/  FFMA R34, R34, R15, R27 ;  /* 0x0000000f22227223 */ /* 0x000fe2000000001b */
[----:B------:R-:W-:Y:S01]  /*17b0*/  FFMA R35, R16, R39, R35 ;  /* 0x0000002710237223 */ /* 0x000fe20000000023 */
[C---:B------:R-:W-:Y:S01]  /*17c0*/  FFMA R28, R39.reuse, R17, R28 ;  /* 0x00000011271c7223 */ /* 0x040fe2000000001c */
[----:B------:R-:W-:Y:S01]  /*17d0*/  FFMA R27, R18, R39, R29 ;  /* 0x00000027121b7223 */ /* 0x000fe2000000001d */
[----:B------:R-:W-:Y:S01]  /*17e0*/  FFMA R34, R39, R19, R34 ;  /* 0x0000001327227223 */ /* 0x000fe20000000022 */
[----:B-1----:R-:W-:Y:S01]  /*17f0*/  FFMA R35, R20, R31, R35 ;  /* 0x0000001f14237223 */ /* 0x002fe20000000023 */
[C---:B------:R-:W-:Y:S01]  /*1800*/  FFMA R28, R31.reuse, R21, R28 ;  /* 0x000000151f1c7223 */ /* 0x040fe2000000001c */
[----:B------:R-:W-:Y:S01]  /*1810*/  FFMA R29, R24, R31, R27 ;  /* 0x0000001f181d7223 */ /* 0x000fe2000000001b */
[----:B------:R-:W-:-:S02]  /*1820*/  FFMA R34, R31, R25, R34 ;  /* 0x000000191f227223 */ /* 0x000fc40000000022 */
[----:B------:R-:W0:Y:S02]  /*1830*/  LDS R31, [R3] ;  /* 0x00000000031f7984 */ /* 0x000e240000000800 */
[----:B0-----:R-:W-:Y:S01]  /*1840*/  FFMA R26, R22, R31, R35 ;  /* 0x0000001f161a7223 */ /* 0x001fe20000000023 */
[C---:B------:R-:W-:Y:S01]  /*1850*/  FFMA R27, R31.reuse, R23, R28 ;  /* 0x000000171f1b7223 */ /* 0x040fe2000000001c */
[----:B------:R-:W0:Y:S01]  /*1860*/  LDS R35, [R3+-0x2498] ;  /* 0xffdb680003237984 */ /* 0x000e220000000800 */
[----:B------:R-:W-:Y:S01]  /*1870*/  FFMA R28, R4, R31, R29 ;  /* 0x0000001f041c7223 */ /* 0x000fe2000000001d */
[----:B------:R-:W-:Y:S02]  /*1880*/  FFMA R29, R31, R5, R34 ;  /* 0x000000051f1d7223 */ /* 0x000fe40000000022 */
[----:B------:R-:W1:Y:S04]  /*1890*/  LDS R34, [R3+-0x2494] ;  /* 0xffdb6c0003227984 */ /* 0x000e680000000800 */
[----:B------:R-:W4:Y:S04]  /*18a0*/  LDS R31, [R3+-0x2490] ;  /* 0xffdb7000031f7984 */ /* 0x000f280000000800 */
[----:B------:R-:W-:Y:S04]  /*18b0*/  STL.64 [UR9+0x38], R28 ;  /* 0x0000381cff007987 */ /* 0x000fe80008100a09 */
[----:B------:R5:W-:Y:S04]  /*18c0*/  STL.64 [UR9+-0x38], R26 ;  /* 0xffffc81aff007987 */ /* 0x000be80008100a09 */
[----:B-----5:R-:W5:Y:S01]  /*18d0*/  LDL.64 R26, [UR9+0x10] ;  /* 0x00001009ff1a7983 */ /* 0x020f620008100a00 */
[-C--:B--2---:R-:W-:Y:S01]  /*18e0*/  FFMA R39, R12, R30.reuse, R6 ;  /* 0x0000001e0c277223 */ /* 0x084fe20000000006 */
[----:B------:R-:W-:Y:S01]  /*18f0*/  FFMA R6, R30, R13, R7 ;  /* 0x0000000d1e067223 */ /* 0x000fe20000000007 */
[----:B---3--:R-:W-:Y:S01]  /*1900*/  FFMA R41, R14, R30, R10 ;  /* 0x0000001e0e297223 */ /* 0x008fe2000000000a */
[----:B------:R-:W-:Y:S01]  /*1910*/  FFMA R30, R30, R15, R11 ;  /* 0x0000000f1e1e7223 */ /* 0x000fe2000000000b */
[----:B0-----:R-:W-:Y:S01]  /*1920*/  FFMA R39, R16, R35, R39 ;  /* 0x0000002310277223 */ /* 0x001fe20000000027 */
[C---:B------:R-:W-:Y:S01]  /*1930*/  FFMA R7, R35.reuse, R17, R6 ;  /* 0x0000001123077223 */ /* 0x040fe20000000006 */
[----:B------:R-:W-:Y:S01]  /*1940*/  FFMA R41, R18, R35, R41 ;  /* 0x0000002312297223 */ /* 0x000fe20000000029 */
[----:B------:R-:W-:Y:S01]  /*1950*/  FFMA R30, R35, R19, R30 ;  /* 0x00000013231e7223 */ /* 0x000fe2000000001e */
[-C--:B-1----:R-:W-:Y:S01]  /*1960*/  FFMA R39, R20, R34.reuse, R39 ;  /* 0x0000002214277223 */ /* 0x082fe20000000027 */
[----:B------:R-:W-:Y:S01]  /*1970*/  FFMA R6, R34, R21, R7 ;  /* 0x0000001522067223 */ /* 0x000fe20000000007 */
[----:B------:R-:W-:Y:S01]  /*1980*/  FFMA R41, R24, R34, R41 ;  /* 0x0000002218297223 */ /* 0x000fe20000000029 */
[----:B------:R-:W-:Y:S01]  /*1990*/  FFMA R34, R34, R25, R30 ;  /* 0x0000001922227223 */ /* 0x000fe2000000001e */
[----:B----4-:R-:W-:Y:S01]  /*19a0*/  FFMA R28, R22, R31, R39 ;  /* 0x0000001f161c7223 */ /* 0x010fe20000000027 */
[C---:B------:R-:W-:Y:S01]  /*19b0*/  FFMA R29, R31.reuse, R23, R6 ;  /* 0x000000171f1d7223 */ /* 0x040fe20000000006 */
[----:B------:R-:W-:Y:S01]  /*19c0*/  FFMA R30, R4, R31, R41 ;  /* 0x0000001f041e7223 */ /* 0x000fe20000000029 */
[----:B------:R-:W-:Y:S01]  /*19d0*/  FFMA R31, R31, R5, R34 ;  /* 0x000000051f1f7223 */ /* 0x000fe20000000022 */
[----:B------:R-:W-:Y:S04]  /*19e0*/  LDS R6, [R3+0x2c] ;  /* 0x00002c0003067984 */ /* 0x000fe80000000800 */
[----:B------:R-:W0:Y:S04]  /*19f0*/  LDS R34, [R3+0x28] ;  /* 0x0000280003227984 */ /* 0x000e280000000800 */
[----:B------:R-:W2:Y:S04]  /*1a00*/  LDL.64 R10, [UR9+-0x60] ;  /* 0xffffa009ff0a7983 */ /* 0x000ea80008100a00 */
[----:B------:R-:W1:Y:S01]  /*1a10*/  LDS R7, [R3+0x30] ;  /* 0x0000300003077984 */ /* 0x000e620000000800 */
[----:B------:R-:W-:-:S03]  /*1a20*/  FFMA R9, R38, R13, R9 ;  /* 0x0000000d26097223 */ /* 0x000fc60000000009 */
[----:B------:R-:W-:Y:S04]  /*1a30*/  STL.64 [UR9+-0x68], R28 ;  /* 0xffff981cff007987 */ /* 0x000fe80008100a09 */
[----:B------:R3:W-:Y:S04]  /*1a40*/  STL.64 [UR9+0x8], R30 ;  /* 0x0000081eff007987 */ /* 0x0007e80008100a09 */
[----:B---3--:R-:W3:Y:S01]  /*1a50*/  LDL.64 R30, [UR9+0x48] ;  /* 0x00004809ff1e7983 */ /* 0x008ee20008100a00 */
[----:B0-----:R-:W-:-:S04]  /*1a60*/  FFMA R9, R34, R17, R9 ;  /* 0x0000001122097223 */ /* 0x001fc80000000009 */
[----:B------:R-:W-:-:S04]  /*1a70*/  FFMA R28, R6, R21, R9 ;  /* 0x00000015061c7223 */ /* 0x000fc80000000009 */
[----:B-1----:R-:W-:Y:S02]  /*1a80*/  FFMA R9, R7, R23, R28 ;  /* 0x0000001707097223 */ /* 0x002fe4000000001c */
[----:B------:R-:W4:Y:S01]  /*1a90*/  LDL.64 R28, [UR9+-0x28] ;  /* 0xffffd809ff1c7983 */ /* 0x000f220008100a00 */
[----:B------:R-:W-:-:S04]  /*1aa0*/  FFMA R35, R12, R38, R8 ;  /* 0x000000260c237223 */ /* 0x000fc80000000008 */
[----:B------:R-:W-:-:S04]  /*1ab0*/  FFMA R35, R16, R34, R35 ;  /* 0x0000002210237223 */ /* 0x000fc80000000023 */
[----:B------:R-:W-:Y:S01]  /*1ac0*/  FFMA R35, R20, R6, R35 ;  /* 0x0000000614237223 */ /* 0x000fe20000000023 */
[----:B------:R-:W-:-:S03]  /*1ad0*/  FFMA R33, R38, R15, R33 ;  /* 0x0000000f26217223 */ /* 0x000fc60000000021 */
[----:B------:R-:W-:Y:S01]  /*1ae0*/  FFMA R8, R22, R7, R35 ;  /* 0x0000000716087223 */ /* 0x000fe20000000023 */
[----:B------:R-:W-:Y:S01]  /*1af0*/  FFMA R35, R14, R38, R32 ;  /* 0x000000260e237223 */ /* 0x000fe20000000020 */
[----:B------:R-:W-:Y:S01]  /*1b00*/  FFMA R39, R34, R19, R33 ;  /* 0x0000001322277223 */ /* 0x000fe20000000021 */
[----:B------:R-:W-:Y:S02]  /*1b10*/  LDS R32, [R3+-0x2468] ;  /* 0xffdb980003207984 */ /* 0x000fe40000000800 */
[----:B------:R-:W-:Y:S02]  /*1b20*/  FFMA R35, R18, R34, R35 ;  /* 0x0000002212237223 */ /* 0x000fe40000000023 */
[----:B------:R-:W5:Y:S02]  /*1b30*/  LDS R34, [R3+-0x246c] ;  /* 0xffdb940003227984 */ /* 0x000f640000000800 */
[----:B------:R-:W-:Y:S02]  /*1b40*/  FFMA R33, R24, R6, R35 ;  /* 0x0000000618217223 */ /* 0x000fe40000000023 */
[----:B------:R5:W-:Y:S02]  /*1b50*/  STL.64 [UR9+-0x30], R8 ;  /* 0xffffd008ff007987 */ /* 0x000be40008100a09 */
[----:B-----5:R-:W-:Y:S01]  /*1b60*/  FFMA R9, R14, R34, R26 ;  /* 0x000000220e097223 */ /* 0x020fe2000000001a */
[----:B------:R-:W-:Y:S01]  /*1b70*/  FFMA R6, R6, R25, R39 ;  /* 0x0000001906067223 */ /* 0x000fe20000000027 */
[----:B------:R-:W-:-:S04]  /*1b80*/  UIADD3 UR7, UPT, UPT, UR7, 0x90, URZ ;  /* 0x0000009007077890 */ /* 0x000fc8000fffe0ff */
[----:B------:R-:W-:Y:S01]  /*1b90*/  UISETP.NE.AND UP1, UPT, UR7, 0x2610, UPT ;  /* 0x000026100700788c */ /* 0x000fe2000bf25270 */
[----:B--2---:R-:W-:Y:S02]  /*1ba0*/  FFMA R35, R12, R34, R10 ;  /* 0x000000220c237223 */ /* 0x004fe4000000000a */
[----:B------:R-:W4:Y:S01]  /*1bb0*/  LDS R10, [R3+0x54] ;  /* 0x00005400030a7984 */ /* 0x000f220000000800 */
[C---:B------:R-:W-:Y:S01]  /*1bc0*/  FFMA R11, R34.reuse, R13, R11 ;  /* 0x0000000d220b7223 */ /* 0x040fe2000000000b */
[----:B------:R-:W-:Y:S01]  /*1bd0*/  FFMA R34, R34, R15, R27 ;  /* 0x0000000f22227223 */ /* 0x000fe2000000001b */
[-C--:B------:R-:W-:Y:S02]  /*1be0*/  FFMA R27, R18, R32.reuse, R9 ;  /* 0x00000020121b7223 */ /* 0x080fe40000000009 */
[----:B------:R-:W0:Y:S01]  /*1bf0*/  LDS R9, [R3+-0x2464] ;  /* 0xffdb9c0003097984 */ /* 0x000e220000000800 */
[----:B------:R-:W-:Y:S01]  /*1c00*/  FFMA R8, R32, R17, R11 ;  /* 0x0000001120087223 */ /* 0x000fe2000000000b */
[----:B------:R-:W-:Y:S01]  /*1c10*/  FFMA R35, R16, R32, R35 ;  /* 0x0000002010237223 */ /* 0x000fe20000000023 */
[----:B------:R-:W-:Y:S01]  /*1c20*/  FFMA R34, R32, R19, R34 ;  /* 0x0000001320227223 */ /* 0x000fe20000000022 */
[----:B----4-:R-:W-:-:S02]  /*1c30*/  FFMA R26, R10, R13, R29 ;  /* 0x0000000d0a1a7223 */ /* 0x010fc4000000001d */
[----:B------:R-:W1:Y:S01]  /*1c40*/  LDS R29, [R3+0x58] ;  /* 0x00005800031d7984 */ /* 0x000e620000000800 */
[----:B---3--:R-:W-:-:S03]  /*1c50*/  FFMA R11, R14, R10, R30 ;  /* 0x0000000a0e0b7223 */ /* 0x008fc6000000001e */
[----:B------:R-:W2:Y:S01]  /*1c60*/  LDS R30, [R3+0x5c] ;  /* 0x00005c00031e7984 */ /* 0x000ea20000000800 */
[C---:B0-----:R-:W-:Y:S01]  /*1c70*/  FFMA R32, R9.reuse, R21, R8 ;  /* 0x0000001509207223 */ /* 0x041fe20000000008 */
[-C--:B------:R-:W-:Y:S01]  /*1c80*/  FFMA R35, R20, R9.reuse, R35 ;  /* 0x0000000914237223 */ /* 0x080fe20000000023 */
[----:B------:R-:W-:Y:S01]  /*1c90*/  FFMA R27, R24, R9, R27 ;  /* 0x00000009181b7223 */ /* 0x000fe2000000001b */
[----:B------:R-:W-:Y:S01]  /*1ca0*/  FFMA R8, R9, R25, R34 ;  /* 0x0000001909087223 */ /* 0x000fe20000000022 */
[----:B------:R-:W-:Y:S01]  /*1cb0*/  FFMA R9, R12, R10, R28 ;  /* 0x0000000a0c097223 */ /* 0x000fe2000000001c */
[----:B------:R-:W-:Y:S01]  /*1cc0*/  FFMA R10, R10, R15, R31 ;  /* 0x0000000f0a0a7223 */ /* 0x000fe2000000001f */
[----:B-1----:R-:W-:Y:S02]  /*1cd0*/  FFMA R39, R29, R17, R26 ;  /* 0x000000111d277223 */ /* 0x002fe4000000001a */
[----:B------:R-:W-:Y:S02]  /*1ce0*/  FFMA R9, R16, R29, R9 ;  /* 0x0000001d10097223 */ /* 0x000fe40000000009 */
[----:B--2---:R-:W-:-:S02]  /*1cf0*/  FFMA R34, R30, R21, R39 ;  /* 0x000000151e227223 */ /* 0x004fc40000000027 */
[----:B------:R-:W-:Y:S01]  /*1d00*/  FFMA R31, R20, R30, R9 ;  /* 0x0000001e141f7223 */ /* 0x000fe20000000009 */
[----:B------:R-:W0:Y:S04]  /*1d10*/  LDS R39, [R3+-0x2460] ;  /* 0xffdba00003277984 */ /* 0x000e280000000800 */
[----:B------:R1:W2:Y:S01]  /*1d20*/  LDS R9, [R3+0x60] ;  /* 0x0000600003097984 */ /* 0x0002a20000000800 */
[----:B------:R-:W-:Y:S01]  /*1d30*/  FFMA R11, R18, R29, R11 ;  /* 0x0000001d120b7223 */ /* 0x000fe2000000000b */
[----:B------:R-:W-:-:S03]  /*1d40*/  FFMA R10, R29, R19, R10 ;  /* 0x000000131d0a7223 */ /* 0x000fc6000000000a */
[----:B------:R-:W-:Y:S01]  /*1d50*/  FFMA R29, R24, R30, R11 ;  /* 0x0000001e181d7223 */ /* 0x000fe2000000000b */
[----:B------:R-:W-:Y:S01]  /*1d60*/  FFMA R30, R30, R25, R10 ;  /* 0x000000191e1e7223 */ /* 0x000fe2000000000a */
[----:B------:R-:W-:Y:S01]  /*1d70*/  FFMA R10, R4, R7, R33 ;  /* 0x00000007040a7223 */ /* 0x000fe20000000021 */
[----:B------:R-:W-:Y:S01]  /*1d80*/  FFMA R11, R7, R5, R6 ;  /* 0x00000005070b7223 */ /* 0x000fe20000000006 */
[----:B-1----:R-:W-:-:S04]  /*1d90*/  IADD3 R3, PT, PT, R3, 0x90, RZ ;  /* 0x0000009003037810 */ /* 0x002fc80007ffe0ff */
[----:B------:R1:W-:Y:S01]  /*1da0*/  STL.64 [UR9+0x40], R10 ;  /* 0x0000400aff007987 */ /* 0x0003e20008100a09 */
[----:B0-----:R-:W-:Y:S01]  /*1db0*/  FFMA R7, R39, R5, R8 ;  /* 0x0000000527077223 */ /* 0x001fe20000000008 */
[-C--:B------:R-:W-:Y:S01]  /*1dc0*/  FFMA R6, R4, R39.reuse, R27 ;  /* 0x0000002704067223 */ /* 0x080fe2000000001b */
[----:B------:R-:W-:Y:S01]  /*1dd0*/  FFMA R26, R22, R39, R35 ;  /* 0x00000027161a7223 */ /* 0x000fe20000000023 */
[-C--:B--2---:R-:W-:Y:S01]  /*1de0*/  FFMA R8, R4, R9.reuse, R29 ;  /* 0x0000000904087223 */ /* 0x084fe2000000001d */
[----:B------:R-:W-:Y:S01]  /*1df0*/  FFMA R28, R22, R9, R31 ;  /* 0x00000009161c7223 */ /* 0x000fe2000000001f */
[-C--:B------:R-:W-:Y:S01]  /*1e00*/  FFMA R29, R9, R23.reuse, R34 ;  /* 0x00000017091d7223 */ /* 0x080fe20000000022 */
[----:B------:R-:W-:Y:S01]  /*1e10*/  FFMA R27, R39, R23, R32 ;  /* 0x00000017271b7223 */ /* 0x000fe20000000020 */
[----:B------:R-:W-:Y:S01]  /*1e20*/  FFMA R9, R9, R5, R30 ;  /* 0x0000000509097223 */ /* 0x000fe2000000001e */
[----:B------:R1:W-:Y:S04]  /*1e30*/  STL.64 [UR9+0x10], R6 ;  /* 0x00001006ff007987 */ /* 0x0003e80008100a09 */
[----:B------:R1:W-:Y:S04]  /*1e40*/  STL.64 [UR9+-0x60], R26 ;  /* 0xffffa01aff007987 */ /* 0x0003e80008100a09 */
[----:B------:R1:W-:Y:S04]  /*1e50*/  STL.64 [UR9+-0x28], R28 ;  /* 0xffffd81cff007987 */ /* 0x0003e80008100a09 */
[----:B------:R1:W-:Y:S01]  /*1e60*/  STL.64 [UR9+0x48], R8 ;  /* 0x00004808ff007987 */ /* 0x0003e20008100a09 */
[----:B------:R-:W-:Y:S01]  /*1e70*/  UIADD3 UR9, UPT, UPT, UR9, 0x18, URZ ;  /* 0x0000001809097890 */ /* 0x000fe2000fffe0ff */
[----:B------:R-:W-:Y:S11]  /*1e80*/  BRA.U UP1, `(.L_x_6) ;  /* 0xfffffff501ac7547 */ /* 0x000ff6000b83ffff */
[----:B------:R-:W2:Y:S04]  /*1e90*/  LDL.64 R22, [R1] ;  /* 0x0000000001167983 */ /* 0x000ea80000100a00 */
[----:B------:R-:W3:Y:S04]  /*1ea0*/  LDL.64 R14, [R1+0x70] ;  /* 0x00007000010e7983 */ /* 0x000ee80000100a00 */
[----:B-1----:R-:W4:Y:S04]  /*1eb0*/  LDL.64 R8, [R1+0x38] ;  /* 0x0000380001087983 */ /* 0x002f280000100a00 */
[----:B------:R-:W5:Y:S04]  /*1ec0*/  LDL.64 R28, [R1+0xa8] ;  /* 0x0000a800011c7983 */ /* 0x000f680000100a00 */
[----:B------:R-:W5:Y:S01]  /*1ed0*/  LDL.64 R26, [R1+0x78] ;  /* 0x00007800011a7983 */ /* 0x000f620000100a00 */
[----:B------:R-:W-:-:S03]  /*1ee0*/  LOP3.LUT R3, R2, 0xffff, RZ, 0xc0, !PT ;  /* 0x0000ffff02037812 */ /* 0x000fc600078ec0ff */
[----:B------:R-:W5:Y:S02]  /*1ef0*/  LDL.64 R10, [R1+0x8] ;  /* 0x00000800010a7983 */ /* 0x000f640000100a00 */
[----:B------:R-:W-:Y:S01]  /*1f00*/  IMAD R3, R3, 0x2aab, RZ ;  /* 0x00002aab03037824 */ /* 0x000fe200078e02ff */
[----:B------:R-:W0:Y:S04]  /*1f10*/  S2UR UR7, SR_CgaCtaId ;  /* 0x00000000000779c3 */ /* 0x000e280000008800 */
[----:B------:R-:W-:-:S04]  /*1f20*/  SHF.R.U32.HI R3, RZ, 0x10, R3 ;  /* 0x00000010ff037819 */ /* 0x000fc80000011603 */
[----:B------:R-:W-:-:S05]  /*1f30*/  PRMT R3, R3, 0x9910, RZ ;  /* 0x0000991003037816 */ /* 0x000fca00000000ff */
[----:B------:R-:W-:-:S05]  /*1f40*/  IMAD R4, R3, 0x6, RZ ;  /* 0x0000000603047824 */ /* 0x000fca00078e02ff */
[----:B------:R-:W-:-:S04]  /*1f50*/  IADD3 R4, PT, PT, RZ, -R4, RZ ;  /* 0x80000004ff047210 */ /* 0x000fc80007ffe0ff */
[----:B------:R-:W-:Y:S01]  /*1f60*/  PRMT R5, R4, 0x7710, RZ ;  /* 0x0000771004057816 */ /* 0x000fe200000000ff */
[----:B------:R-:W-:-:S03]  /*1f70*/  UIADD3 UR9, UPT, UPT, UR6, 0x4980, URZ ;  /* 0x0000498006097890 */ /* 0x000fc6000fffe0ff */
[----:B------:R-:W-:Y:S01]  /*1f80*/  IADD3 R5, PT, PT, R5, R2, RZ ;  /* 0x0000000205057210 */ /* 0x000fe20007ffe0ff */
[----:B------:R-:W-:Y:S01]  /*1f90*/  IMAD R3, R3, 0x54, RZ ;  /* 0x0000005403037824 */ /* 0x000fe200078e02ff */
[----:B------:R-:W-:Y:S02]  /*1fa0*/  UMOV UR6, 0x400 ;  /* 0x0000040000067882 */ /* 0x000fe40000000000 */
[----:B------:R-:W-:Y:S01]  /*1fb0*/  SHF.L.U32 R5, R5, 0x1, RZ ;  /* 0x0000000105057819 */ /* 0x000fe200000006ff */
[----:B0-----:R-:W-:Y:S02]  /*1fc0*/  ULEA UR6, UR7, UR6, 0x18 ;  /* 0x0000000607067291 */ /* 0x001fe4000f8ec0ff */
[----:B------:R-:W-:Y:S01]  /*1fd0*/  ULEA UR9, UR8, UR9, 0x18 ;  /* 0x0000000908097291 */ /* 0x000fe2000f8ec0ff */
[----:B------:R-:W-:Y:S02]  /*1fe0*/  LOP3.LUT R3, R3, 0xffff, RZ, 0xc0, !PT ;  /* 0x0000ffff03037812 */ /* 0x000fe400078ec0ff */
[----:B------:R-:W-:-:S02]  /*1ff0*/  LOP3.LUT R5, R5, 0xffff, RZ, 0xc0, !PT ;  /* 0x0000ffff05057812 */ /* 0x000fc400078ec0ff */
[----:B------:R-:W-:Y:S02]  /*2000*/  LEA R38, R3, UR6, 0x2 ;  /* 0x0000000603267c11 */ /* 0x000fe4000f8e10ff */
[----:B------:R-:W-:-:S03]  /*2010*/  LEA R34, R5, UR9, 0x2 ;  /* 0x0000000905227c11 */ /* 0x000fc6000f8e10ff */
[----:B------:R-:W-:Y:S04]  /*2020*/  LDS.128 R4, [R38+0x10] ;  /* 0x0000100026047984 */ /* 0x000fe80000000c00 */
[----:B------:R-:W2:Y:S04]  /*2030*/  LDS.64 R16, [R34+0x180] ;  /* 0x0001800022107984 */ /* 0x000ea80000000a00 */
[----:B------:R-:W3:Y:S04]  /*2040*/  LDS.64 R12, [R34+0x1b0] ;  /* 0x0001b000220c7984 */ /* 0x000ee80000000a00 */
[----:B------:R-:W0:Y:S04]  /*2050*/  LDS.64 R20, [R34+0x1e0] ;  /* 0x0001e00022147984 */ /* 0x000e280000000a00 */
[----:B------:R-:W1:Y:S04]  /*2060*/  LDS.64 R18, [R34+0x210] ;  /* 0x0002100022127984 */ /* 0x000e680000000a00 */
[----:B------:R-:W1:Y:S04]  /*2070*/  LDS.64 R2, [R34+0x240] ;  /* 0x0002400022027984 */ /* 0x000e680000000a00 */
[----:B------:R-:W1:Y:S01]  /*2080*/  LDS.64 R24, [R34+0x270] ;  /* 0x0002700022187984 */ /* 0x000e620000000a00 */
[-C--:B--2---:R-:W-:Y:S01]  /*2090*/  FFMA R33, R16, R4.reuse, R22 ;  /* 0x0000000410217223 */ /* 0x084fe20000000016 */
[----:B------:R-:W-:Y:S01]  /*20a0*/  FFMA R22, R4, R17, R23 ;  /* 0x0000001104167223 */ /* 0x000fe20000000017 */
[----:B---3--:R-:W-:Y:S01]  /*20b0*/  FFMA R31, R12, R4, R14 ;  /* 0x000000040c1f7223 */ /* 0x008fe2000000000e */
[----:B------:R-:W-:-:S02]  /*20c0*/  FFMA R30, R4, R13, R15 ;  /* 0x0000000d041e7223 */ /* 0x000fc4000000000f */
[-C--:B0-----:R-:W-:Y:S01]  /*20d0*/  FFMA R4, R21, R5.reuse, R22 ;  /* 0x0000000515047223 */ /* 0x081fe20000000016 */
[----:B------:R-:W0:Y:S04]  /*20e0*/  LDS.64 R14, [R34+0x2a0] ;  /* 0x0002a000220e7984 */ /* 0x000e280000000a00 */
[----:B------:R-:W2:Y:S01]  /*20f0*/  LDS.64 R22, [R34+0x2d0] ;  /* 0x0002d00022167984 */ /* 0x000ea20000000a00 */
[-C--:B------:R-:W-:Y:S01]  /*2100*/  FFMA R33, R20, R5.reuse, R33 ;  /* 0x0000000514217223 */ /* 0x080fe20000000021 */
[-C--:B-1----:R-:W-:Y:S01]  /*2110*/  FFMA R31, R18, R5.reuse, R31 ;  /* 0x00000005121f7223 */ /* 0x082fe2000000001f */
[----:B------:R-:W-:Y:S01]  /*2120*/  FFMA R30, R19, R5, R30 ;  /* 0x00000005131e7223 */ /* 0x000fe2000000001e */
[-C--:B------:R-:W-:Y:S01]  /*2130*/  FFMA R4, R3, R6.reuse, R4 ;  /* 0x0000000603047223 */ /* 0x080fe20000000004 */
[-C--:B------:R-:W-:Y:S01]  /*2140*/  FFMA R33, R2, R6.reuse, R33 ;  /* 0x0000000602217223 */ /* 0x080fe20000000021 */
[-C--:B------:R-:W-:Y:S01]  /*2150*/  FFMA R31, R24, R6.reuse, R31 ;  /* 0x00000006181f7223 */ /* 0x080fe2000000001f */
[----:B------:R-:W-:-:S02]  /*2160*/  FFMA R6, R25, R6, R30 ;  /* 0x0000000619067223 */ /* 0x000fc4000000001e */
[-C--:B0-----:R-:W-:Y:S01]  /*2170*/  FFMA R32, R14, R7.reuse, R33 ;  /* 0x000000070e207223 */ /* 0x081fe20000000021 */
[-C--:B------:R-:W-:Y:S01]  /*2180*/  FFMA R33, R15, R7.reuse, R4 ;  /* 0x000000070f217223 */ /* 0x080fe20000000004 */
[-C--:B--2---:R-:W-:Y:S01]  /*2190*/  FFMA R30, R22, R7.reuse, R31 ;  /* 0x00000007161e7223 */ /* 0x084fe2000000001f */
[----:B------:R-:W-:Y:S02]  /*21a0*/  FFMA R31, R23, R7, R6 ;  /* 0x00000007171f7223 */ /* 0x000fe40000000006 */
[----:B------:R-:W4:Y:S02]  /*21b0*/  LDS.128 R4, [R38+0x24d0] ;  /* 0x0024d00026047984 */ /* 0x000f240000000c00 */
[-C--:B----4-:R-:W-:Y:S01]  /*21c0*/  FFMA R35, R16, R4.reuse, R8 ;  /* 0x0000000410237223 */ /* 0x090fe20000000008 */
[----:B------:R-:W-:Y:S01]  /*21d0*/  FFMA R8, R4, R17, R9 ;  /* 0x0000001104087223 */ /* 0x000fe20000000009 */
[----:B-----5:R-:W-:Y:S01]  /*21e0*/  FFMA R9, R12, R4, R28 ;  /* 0x000000040c097223 */ /* 0x020fe2000000001c */
[----:B------:R-:W-:Y:S01]  /*21f0*/  FFMA R34, R4, R13, R29 ;  /* 0x0000000d04227223 */ /* 0x000fe2000000001d */
[-C--:B------:R-:W-:Y:S01]  /*2200*/  FFMA R29, R20, R5.reuse, R35 ;  /* 0x00000005141d7223 */ /* 0x080fe20000000023 */
[-C--:B------:R-:W-:Y:S01]  /*2210*/  FFMA R4, R21, R5.reuse, R8 ;  /* 0x0000000515047223 */ /* 0x080fe20000000008 */
[-C--:B------:R-:W-:Y:S01]  /*2220*/  FFMA R35, R18, R5.reuse, R9 ;  /* 0x0000000512237223 */ /* 0x080fe20000000009 */
[----:B------:R-:W-:Y:S01]  /*2230*/  FFMA R34, R19, R5, R34 ;  /* 0x0000000513227223 */ /* 0x000fe20000000022 */
[----:B------:R-:W2:Y:S01]  /*2240*/  LDL.64 R8, [R1+0x40] ;  /* 0x0000400001087983 */ /* 0x000ea20000100a00 */
[----:B------:R-:W-:-:S03]  /*2250*/  FFMA R5, R2, R6, R29 ;  /* 0x0000000602057223 */ /* 0x000fc6000000001d */
[----:B------:R-:W3:Y:S01]  /*2260*/  LDL.64 R28, [R1+0xb0] ;  /* 0x0000b000011c7983 */ /* 0x000ee20000100a00 */
[-C--:B------:R-:W-:Y:S01]  /*2270*/  FFMA R4, R3, R6.reuse, R4 ;  /* 0x0000000603047223 */ /* 0x080fe20000000004 */
[-C--:B------:R-:W-:Y:S01]  /*2280*/  FFMA R35, R24, R6.reuse, R35 ;  /* 0x0000000618237223 */ /* 0x080fe20000000023 */
[----:B------:R-:W-:Y:S01]  /*2290*/  FFMA R34, R25, R6, R34 ;  /* 0x0000000619227223 */ /* 0x000fe20000000022 */
[----:B------:R0:W-:Y:S04]  /*22a0*/  STL.64 [R1], R32 ;  /* 0x0000002001007387 */ /* 0x0001e80000100a00 */
[----:B------:R1:W-:Y:S01]  /*22b0*/  STL.64 [R1+0x70], R30 ;  /* 0x0000701e01007387 */ /* 0x0003e20000100a00 */
[-C--:B0-----:R-:W-:Y:S01]  /*22c0*/  FFMA R32, R14, R7.reuse, R5 ;  /* 0x000000070e207223 */ /* 0x081fe20000000005 */
[-C--:B------:R-:W-:Y:S01]  /*22d0*/  FFMA R33, R15, R7.reuse, R4 ;  /* 0x000000070f217223 */ /* 0x080fe20000000004 */
[-C--:B-1----:R-:W-:Y:S01]  /*22e0*/  FFMA R30, R22, R7.reuse, R35 ;  /* 0x00000007161e7223 */ /* 0x082fe20000000023 */
[----:B------:R-:W-:-:S02]  /*22f0*/  FFMA R31, R23, R7, R34 ;  /* 0x00000007171f7223 */ /* 0x000fc40000000022 */
[----:B------:R-:W0:Y:S02]  /*2300*/  LDS.128 R4, [R38+0x40] ;  /* 0x0000400026047984 */ /* 0x000e240000000c00 */
[-C--:B0-----:R-:W-:Y:S01]  /*2310*/  FFMA R39, R12, R4.reuse, R26 ;  /* 0x000000040c277223 */ /* 0x081fe2000000001a */
[----:B------:R-:W-:Y:S02]  /*2320*/  FFMA R34, R4, R13, R27 ;  /* 0x0000000d04227223 */ /* 0x000fe4000000001b */
[----:B------:R-:W4:Y:S01]  /*2330*/  LDL.64 R26, [R1+0x80] ;  /* 0x00008000011a7983 */ /* 0x000f220000100a00 */
[----:B------:R-:W-:Y:S01]  /*2340*/  FFMA R35, R16, R4, R10 ;  /* 0x0000000410237223 */ /* 0x000fe2000000000a */
[----:B------:R-:W-:Y:S01]  /*2350*/  FFMA R10, R4, R17, R11 ;  /* 0x00000011040a7223 */ /* 0x000fe2000000000b */
[-C--:B------:R-:W-:Y:S01]  /*2360*/  FFMA R39, R18, R5.reuse, R39 ;  /* 0x0000000512277223 */ /* 0x080fe20000000027 */
[-C--:B------:R-:W-:Y:S01]  /*2370*/  FFMA R34, R19, R5.reuse, R34 ;  /* 0x0000000513227223 */ /* 0x080fe20000000022 */
[-C--:B------:R-:W-:Y:S01]  /*2380*/  FFMA R35, R20, R5.reuse, R35 ;  /* 0x0000000514237223 */ /* 0x080fe20000000023 */
[----:B------:R-:W-:-:S02]  /*2390*/  FFMA R4, R21, R5, R10 ;  /* 0x0000000515047223 */ /* 0x000fc4000000000a */
[----:B------:R-:W5:Y:S01]  /*23a0*/  LDL.64 R10, [R1+0x10] ;  /* 0x00001000010a7983 */ /* 0x000f620000100a00 */
[-C--:B------:R-:W-:Y:S01]  /*23b0*/  FFMA R35, R2, R6.reuse, R35 ;  /* 0x0000000602237223 */ /* 0x080fe20000000023 */
[-C--:B------:R-:W-:Y:S01]  /*23c0*/  FFMA R4, R3, R6.reuse, R4 ;  /* 0x0000000603047223 */ /* 0x080fe20000000004 */
[-C--:B------:R-:W-:Y:S01]  /*23d0*/  FFMA R39, R24, R6.reuse, R39 ;  /* 0x0000000618277223 */ /* 0x080fe20000000027 */
[----:B------:R-:W-:Y:S01]  /*23e0*/  FFMA R34, R25, R6, R34 ;  /* 0x0000000619227223 */ /* 0x000fe20000000022 */
[----:B------:R0:W-:Y:S04]  /*23f0*/  STL.64 [R1+0x38], R32 ;  /* 0x0000382001007387 */ /* 0x0001e80000100a00 */
[----:B------:R1:W-:Y:S01]  /*2400*/  STL.64 [R1+0xa8], R30 ;  /* 0x0000a81e01007387 */ /* 0x0003e20000100a00 */
[-C--:B0-----:R-:W-:Y:S01]  /*2410*/  FFMA R32, R14, R7.reuse, R35 ;  /* 0x000000070e207223 */ /* 0x081fe20000000023 */
[-C--:B------:R-:W-:Y:S01]  /*2420*/  FFMA R33, R15, R7.reuse, R4 ;  /* 0x000000070f217223 */ /* 0x080fe20000000004 */
[-C--:B-1----:R-:W-:Y:S01]  /*2430*/  FFMA R30, R22, R7.reuse, R39 ;  /* 0x00000007161e7223 */ /* 0x082fe20000000027 */
[----:B------:R-:W-:-:S02]  /*2440*/  FFMA R31, R23, R7, R34 ;  /* 0x00000007171f7223 */ /* 0x000fc40000000022 */
[----:B------:R-:W2:Y:S04]  /*2450*/  LDS.128 R4, [R38+0x2500] ;  /* 0x0025000026047984 */ /* 0x000ea80000000c00 */
[----:B------:R0:W-:Y:S04]  /*2460*/  STL.64 [R1+0x8], R32 ;  /* 0x0000082001007387 */ /* 0x0001e80000100a00 */
[----:B------:R1:W-:Y:S01]  /*2470*/  STL.64 [R1+0x78], R30 ;  /* 0x0000781e01007387 */ /* 0x0003e20000100a00 */
[-C--:B--2---:R-:W-:Y:S01]  /*2480*/  FFMA R35, R16, R4.reuse, R8 ;  /* 0x0000000410237223 */ /* 0x084fe20000000008 */
[----:B------:R-:W-:Y:S01]  /*2490*/  FFMA R8, R4, R17, R9 ;  /* 0x0000001104087223 */ /* 0x000fe20000000009 */
[----:B---3--:R-:W-:Y:S01]  /*24a0*/  FFMA R9, R12, R4, R28 ;  /* 0x000000040c097223 */ /* 0x008fe2000000001c */
        /* <DEDUP_REMOVED lines=11> */
[-C--:B0-----:R-:W-:Y:S01]  /*2560*/  FFMA R32, R14, R7.reuse, R5 ;  /* 0x000000070e207223 */ /* 0x081fe20000000005 */
[-C--:B------:R-:W-:Y:S01]  /*2570*/  FFMA R33, R15, R7.reuse, R4 ;  /* 0x000000070f217223 */ /* 0x080fe20000000004 */
[-C--:B-1----:R-:W-:Y:S01]  /*2580*/  FFMA R30, R22, R7.reuse, R35 ;  /* 0x00000007161e7223 */ /* 0x082fe20000000023 */
[----:B------:R-:W-:Y:S02]  /*2590*/  FFMA R31, R23, R7, R34 ;  /* 0x00000007171f7223 */ /* 0x000fe40000000022 */
[----:B------:R-:W4:Y:S02]  /*25a0*/  LDS.128 R4, [R38+0x70] ;  /* 0x0000700026047984 */ /* 0x000f240000000c00 */
[----:B----4-:R-:W-:Y:S01]  /*25b0*/  FFMA R39, R12, R4, R26 ;  /* 0x000000040c277223 */ /* 0x010fe2000000001a */
[----:B------:R-:W-:-:S02]  /*25c0*/  FFMA R34, R4, R13, R27 ;  /* 0x0000000d04227223 */ /* 0x000fc4000000001b */
[----:B------:R-:W4:Y:S01]  /*25d0*/  LDL.64 R26, [R1+0x88] ;  /* 0x00008800011a7983 */ /* 0x000f220000100a00 */
[----:B-----5:R-:W-:Y:S01]  /*25e0*/  FFMA R35, R16, R4, R10 ;  /* 0x0000000410237223 */ /* 0x020fe2000000000a */
[----:B------:R-:W-:Y:S01]  /*25f0*/  FFMA R10, R4, R17, R11 ;  /* 0x00000011040a7223 */ /* 0x000fe2000000000b */
[-C--:B------:R-:W-:Y:S01]  /*2600*/  FFMA R39, R18, R5.reuse, R39 ;  /* 0x0000000512277223 */ /* 0x080fe20000000027 */
[-C--:B------:R-:W-:Y:S01]  /*2610*/  FFMA R34, R19, R5.reuse, R34 ;  /* 0x0000000513227223 */ /* 0x080fe20000000022 */
[-C--:B------:R-:W-:Y:S01]  /*2620*/  FFMA R35, R20, R5.reuse, R35 ;  /* 0x0000000514237223 */ /* 0x080fe20000000023 */
[----:B------:R-:W-:Y:S02]  /*2630*/  FFMA R4, R21, R5, R10 ;  /* 0x0000000515047223 */ /* 0x000fe4000000000a */
        /* <DEDUP_REMOVED lines=36> */
[-C--:B------:R-:W-:Y:S01]  /*2880*/  FFMA R39, R18, R5.reuse, R39 ;  /* 0x0000000512277223 */ /* 0x080fe20000000027 */
[----:B------:R-:W-:Y:S01]  /*2890*/  FFMA R34, R19, R5, R34 ;  /* 0x0000000513227223 */ /* 0x000fe20000000022 */
[----:B-----5:R-:W-:Y:S01]  /*28a0*/  FFMA R35, R16, R4, R10 ;  /* 0x0000000410237223 */ /* 0x020fe2000000000a */
[----:B------:R-:W-:-:S03]  /*28b0*/  FFMA R10, R4, R17, R11 ;  /* 0x00000011040a7223 */ /* 0x000fc6000000000b */
        /* <DEDUP_REMOVED lines=22> */
[----:B------:R-:W-:-:S02]  /*2a20*/  FFMA R35, R18, R5, R9 ;  /* 0x0000000512237223 */ /* 0x000fc40000000009 */
[----:B------:R-:W2:Y:S01]  /*2a30*/  LDL.64 R8, [R1+0x58] ;  /* 0x0000580001087983 */ /* 0x000ea20000100a00 */
[----:B------:R-:W-:Y:S01]  /*2a40*/  FFMA R34, R19, R5, R34 ;  /* 0x0000000513227223 */ /* 0x000fe20000000022 */
[-C--:B------:R-:W-:Y:S02]  /*2a50*/  FFMA R5, R2, R6.reuse, R29 ;  /* 0x0000000602057223 */ /* 0x080fe4000000001d */
[----:B------:R-:W3:Y:S01]  /*2a60*/  LDL.64 R28, [R1+0xc8] ;  /* 0x0000c800011c7983 */ /* 0x000ee20000100a00 */
[-C--:B------:R-:W-:Y:S01]  /*2a70*/  FFMA R4, R3, R6.reuse, R4 ;  /* 0x0000000603047223 */ /* 0x080fe20000000004 */
[-C--:B------:R-:W-:Y:S01]  /*2a80*/  FFMA R35, R24, R6.reuse, R35 ;  /* 0x0000000618237223 */ /* 0x080fe20000000023 */
[----:B------:R-:W-:Y:S01]  /*2a90*/  FFMA R34, R25, R6, R34 ;  /* 0x0000000619227223 */ /* 0x000fe20000000022 */
[-C--:B0-----:R-:W-:Y:S01]  /*2aa0*/  FFMA R32, R14, R7.reuse, R5 ;  /* 0x000000070e207223 */ /* 0x081fe20000000005 */
[-C--:B------:R-:W-:Y:S01]  /*2ab0*/  FFMA R33, R15, R7.reuse, R4 ;  /* 0x000000070f217223 */ /* 0x080fe20000000004 */
[-C--:B-1----:R-:W-:Y:S01]  /*2ac0*/  FFMA R30, R22, R7.reuse, R35 ;  /* 0x00000007161e7223 */ /* 0x082fe20000000023 */
[----:B------:R-:W-:-:S02]  /*2ad0*/  FFMA R31, R23, R7, R34 ;  /* 0x00000007171f7223 */ /* 0x000fc40000000022 */
[----:B------:R-:W4:Y:S02]  /*2ae0*/  LDS.128 R4, [R38+0xd0] ;  /* 0x0000d00026047984 */ /* 0x000f240000000c00 */
[-C--:B----4-:R-:W-:Y:S01]  /*2af0*/  FFMA R39, R12, R4.reuse, R26 ;  /* 0x000000040c277223 */ /* 0x090fe2000000001a */
[----:B------:R-:W-:Y:S02]  /*2b00*/  FFMA R34, R4, R13, R27 ;  /* 0x0000000d04227223 */ /* 0x000fe4000000001b */
[----:B------:R-:W4:Y:S01]  /*2b10*/  LDL.64 R26, [R1+0x98] ;  /* 0x00009800011a7983 */ /* 0x000f220000100a00 */
[----:B-----5:R-:W-:Y:S01]  /*2b20*/  FFMA R35, R16, R4, R10 ;  /* 0x0000000410237223 */ /* 0x020fe2000000000a */
        /* <DEDUP_REMOVED lines=9> */
[----:B------:R0:W-:Y:S04]  /*2bc0*/  STL.64 [R1+0x50], R32 ;  /* 0x0000502001007387 */ /* 0x0001e80000100a00 */
[----:B------:R1:W-:Y:S04]  /*2bd0*/  STL.64 [R1+0xc0], R30 ;  /* 0x0000c01e01007387 */ /* 0x0003e80000100a00 */
[----:B------:R-:W5:Y:S01]  /*2be0*/  LDL.64 R10, [R1+0x28] ;  /* 0x00002800010a7983 */ /* 0x000f620000100a00 */
[-C--:B0-----:R-:W-:Y:S01]  /*2bf0*/  FFMA R32, R14, R7.reuse, R35 ;  /* 0x000000070e207223 */ /* 0x081fe20000000023 */
[-C--:B------:R-:W-:Y:S01]  /*2c00*/  FFMA R33, R15, R7.reuse, R4 ;  /* 0x000000070f217223 */ /* 0x080fe20000000004 */
[-C--:B-1----:R-:W-:Y:S01]  /*2c10*/  FFMA R30, R22, R7.reuse, R39 ;  /* 0x00000007161e7223 */ /* 0x082fe20000000027 */
[----:B------:R-:W-:-:S02]  /*2c20*/  FFMA R31, R23, R7, R34 ;  /* 0x00000007171f7223 */ /* 0x000fc40000000022 */
[----:B------:R-:W2:Y:S04]  /*2c30*/  LDS.128 R4, [R38+0x2590] ;  /* 0x0025900026047984 */ /* 0x000ea80000000c00 */
[----:B------:R0:W-:Y:S04]  /*2c40*/  STL.64 [R1+0x90], R30 ;  /* 0x0000901e01007387 */ /* 0x0001e80000100a00 */
[----:B------:R1:W-:Y:S04]  /*2c50*/  STL.64 [R1+0x20], R32 ;  /* 0x0000202001007387 */ /* 0x0003e80000100a00 */
[----:B0-----:R-:W5:Y:S01]  /*2c60*/  LDL.64 R30, [R1+0x60] ;  /* 0x00006000011e7983 */ /* 0x001f620000100a00 */
[----:B--2---:R-:W-:Y:S01]  /*2c70*/  FFMA R35, R16, R4, R8 ;  /* 0x0000000410237223 */ /* 0x004fe20000000008 */
[----:B------:R-:W-:-:S04]  /*2c80*/  FFMA R8, R4, R17, R9 ;  /* 0x0000001104087223 */ /* 0x000fc80000000009 */
[----:B------:R-:W-:Y:S01]  /*2c90*/  FFMA R8, R21, R5, R8 ;  /* 0x0000000515087223 */ /* 0x000fe20000000008 */
[----:B---3--:R-:W-:-:S03]  /*2ca0*/  FFMA R9, R12, R4, R28 ;  /* 0x000000040c097223 */ /* 0x008fc6000000001c */
[-C--:B------:R-:W-:Y:S01]  /*2cb0*/  FFMA R8, R3, R6.reuse, R8 ;  /* 0x0000000603087223 */ /* 0x080fe20000000008 */
[----:B------:R-:W-:Y:S01]  /*2cc0*/  FFMA R4, R4, R13, R29 ;  /* 0x0000000d04047223 */ /* 0x000fe2000000001d */
[----:B-1----:R-:W-:Y:S02]  /*2cd0*/  FFMA R33, R18, R5, R9 ;  /* 0x0000000512217223 */ /* 0x002fe40000000009 */
[----:B------:R-:W-:Y:S02]  /*2ce0*/  FFMA R29, R15, R7, R8 ;  /* 0x000000070f1d7223 */ /* 0x000fe40000000008 */
[----:B------:R-:W2:Y:S01]  /*2cf0*/  LDL.64 R8, [R1+0xd0] ;  /* 0x0000d00001087983 */ /* 0x000ea20000100a00 */
[-C--:B------:R-:W-:Y:S01]  /*2d00*/  FFMA R4, R19, R5.reuse, R4 ;  /* 0x0000000513047223 */ /* 0x080fe20000000004 */
[----:B------:R-:W-:Y:S01]  /*2d10*/  FFMA R35, R20, R5, R35 ;  /* 0x0000000514237223 */ /* 0x000fe20000000023 */
[-C--:B------:R-:W-:Y:S02]  /*2d20*/  FFMA R33, R24, R6.reuse, R33 ;  /* 0x0000000618217223 */ /* 0x080fe40000000021 */
[-C--:B------:R-:W-:Y:S01]  /*2d30*/  FFMA R4, R25, R6.reuse, R4 ;  /* 0x0000000619047223 */ /* 0x080fe20000000004 */
[----:B------:R-:W-:Y:S01]  /*2d40*/  FFMA R35, R2, R6, R35 ;  /* 0x0000000602237223 */ /* 0x000fe20000000023 */
[----:B------:R-:W-:-:S02]  /*2d50*/  FFMA R32, R22, R7, R33 ;  /* 0x0000000716207223 */ /* 0x000fc40000000021 */
[-C--:B------:R-:W-:Y:S01]  /*2d60*/  FFMA R33, R23, R7.reuse, R4 ;  /* 0x0000000717217223 */ /* 0x080fe20000000004 */
[----:B------:R-:W-:Y:S02]  /*2d70*/  FFMA R28, R14, R7, R35 ;  /* 0x000000070e1c7223 */ /* 0x000fe40000000023 */
[----:B------:R-:W4:Y:S04]  /*2d80*/  LDS.128 R4, [R38+0x100] ;  /* 0x0001000026047984 */ /* 0x000f280000000c00 */
[----:B------:R0:W-:Y:S04]  /*2d90*/  STL.64 [R1+0x58], R28 ;  /* 0x0000581c01007387 */ /* 0x0001e80000100a00 */
[----:B0-----:R-:W3:Y:S01]  /*2da0*/  LDL.64 R28, [R1+0x68] ;  /* 0x00006800011c7983 */ /* 0x001ee20000100a00 */
[----:B----4-:R-:W-:Y:S01]  /*2db0*/  FFMA R39, R12, R4, R26 ;  /* 0x000000040c277223 */ /* 0x010fe2000000001a */
[----:B------:R-:W-:-:S02]  /*2dc0*/  FFMA R34, R4, R13, R27 ;  /* 0x0000000d04227223 */ /* 0x000fc4000000001b */
[----:B------:R-:W4:Y:S02]  /*2dd0*/  LDL.64 R26, [R1+0x30] ;  /* 0x00003000011a7983 */ /* 0x000f240000100a00 */
[----:B------:R-:W-:Y:S01]  /*2de0*/  FFMA R34, R19, R5, R34 ;  /* 0x0000000513227223 */ /* 0x000fe20000000022 */
[----:B-----5:R-:W-:Y:S01]  /*2df0*/  FFMA R35, R16, R4, R10 ;  /* 0x0000000410237223 */ /* 0x020fe2000000000a */
[----:B------:R-:W-:-:S03]  /*2e00*/  FFMA R10, R4, R17, R11 ;  /* 0x00000011040a7223 */ /* 0x000fc6000000000b */
[-C--:B------:R-:W-:Y:S01]  /*2e10*/  FFMA R11, R20, R5.reuse, R35 ;  /* 0x00000005140b7223 */ /* 0x080fe20000000023 */
[-C--:B------:R-:W-:Y:S01]  /*2e20*/  FFMA R4, R21, R5.reuse, R10 ;  /* 0x0000000515047223 */ /* 0x080fe2000000000a */
[----:B------:R-:W-:Y:S01]  /*2e30*/  FFMA R35, R18, R5, R39 ;  /* 0x0000000512237223 */ /* 0x000fe20000000027 */
[-C--:B------:R-:W-:Y:S01]  /*2e40*/  FFMA R34, R25, R6.reuse, R34 ;  /* 0x0000000619227223 */ /* 0x080fe20000000022 */
[-C--:B------:R-:W-:Y:S01]  /*2e50*/  FFMA R11, R2, R6.reuse, R11 ;  /* 0x00000006020b7223 */ /* 0x080fe2000000000b */
[-C--:B------:R-:W-:Y:S01]  /*2e60*/  FFMA R4, R3, R6.reuse, R4 ;  /* 0x0000000603047223 */ /* 0x080fe20000000004 */
[----:B------:R-:W-:Y:S01]  /*2e70*/  FFMA R35, R24, R6, R35 ;  /* 0x0000000618237223 */ /* 0x000fe20000000023 */
[----:B------:R0:W-:Y:S01]  /*2e80*/  STL.64 [R1+0xc8], R32 ;  /* 0x0000c82001007387 */ /* 0x0001e20000100a00 */
[-C--:B------:R-:W-:Y:S01]  /*2e90*/  FFMA R10, R14, R7.reuse, R11 ;  /* 0x000000070e0a7223 */ /* 0x080fe2000000000b */
[-C--:B------:R-:W-:Y:S01]  /*2ea0*/  FFMA R11, R15, R7.reuse, R4 ;  /* 0x000000070f0b7223 */ /* 0x080fe20000000004 */
[-C--:B0-----:R-:W-:Y:S01]  /*2eb0*/  FFMA R32, R22, R7.reuse, R35 ;  /* 0x0000000716207223 */ /* 0x081fe20000000023 */
[----:B------:R-:W-:-:S02]  /*2ec0*/  FFMA R33, R23, R7, R34 ;  /* 0x0000000717217223 */ /* 0x000fc40000000022 */
[----:B------:R-:W0:Y:S04]  /*2ed0*/  LDS.128 R4, [R38+0x25c0] ;  /* 0x0025c00026047984 */ /* 0x000e280000000c00 */
[----:B------:R-:W-:Y:S01]  /*2ee0*/  STL.64 [R1+0x28], R10 ;  /* 0x0000280a01007387 */ /* 0x000fe20000100a00 */
[----:B0-----:R-:W-:Y:S01]  /*2ef0*/  FFMA R35, R16, R4, R30 ;  /* 0x0000000410237223 */ /* 0x001fe2000000001e */
[----:B------:R-:W-:-:S03]  /*2f00*/  FFMA R30, R4, R17, R31 ;  /* 0x00000011041e7223 */ /* 0x000fc6000000001f */
[-C--:B------:R-:W-:Y:S01]  /*2f10*/  FFMA R35, R20, R5.reuse, R35 ;  /* 0x0000000514237223 */ /* 0x080fe20000000023 */
[----:B------:R-:W-:-:S03]  /*2f20*/  FFMA R30, R21, R5, R30 ;  /* 0x00000005151e7223 */ /* 0x000fc6000000001e */
[-C--:B------:R-:W-:Y:S01]  /*2f30*/  FFMA R35, R2, R6.reuse, R35 ;  /* 0x0000000602237223 */ /* 0x080fe20000000023 */
[----:B------:R-:W-:-:S03]  /*2f40*/  FFMA R30, R3, R6, R30 ;  /* 0x00000006031e7223 */ /* 0x000fc6000000001e */
[-C--:B------:R-:W-:Y:S01]  /*2f50*/  FFMA R40, R14, R7.reuse, R35 ;  /* 0x000000070e287223 */ /* 0x080fe20000000023 */
[----:B------:R-:W-:Y:S01]  /*2f60*/  FFMA R41, R15, R7, R30 ;  /* 0x000000070f297223 */ /* 0x000fe2000000001e */
[----:B------:R-:W-:Y:S04]  /*2f70*/  STL.64 [R1+0x98], R32 ;  /* 0x0000982001007387 */ /* 0x000fe80000100a00 */
[----:B------:R-:W5:Y:S01]  /*2f80*/  LDL.64 R34, [R1+0xa0] ;  /* 0x0000a00001227983 */ /* 0x000f620000100a00 */
[----:B--2---:R-:W-:Y:S01]  /*2f90*/  FFMA R31, R12, R4, R8 ;  /* 0x000000040c1f7223 */ /* 0x004fe20000000008 */
[----:B------:R-:W-:-:S03]  /*2fa0*/  FFMA R4, R4, R13, R9 ;  /* 0x0000000d04047223 */ /* 0x000fc60000000009 */
[-C--:B------:R-:W-:Y:S01]  /*2fb0*/  FFMA R9, R18, R5.reuse, R31 ;  /* 0x0000000512097223 */ /* 0x080fe2000000001f */
[----:B------:R-:W-:-:S03]  /*2fc0*/  FFMA R4, R19, R5, R4 ;  /* 0x0000000513047223 */ /* 0x000fc60000000004 */
[-C--:B------:R-:W-:Y:S01]  /*2fd0*/  FFMA R9, R24, R6.reuse, R9 ;  /* 0x0000000618097223 */ /* 0x080fe20000000009 */
[----:B------:R-:W-:-:S03]  /*2fe0*/  FFMA R4, R25, R6, R4 ;  /* 0x0000000619047223 */ /* 0x000fc60000000004 */
[-C--:B------:R-:W-:Y:S01]  /*2ff0*/  FFMA R30, R22, R7.reuse, R9 ;  /* 0x00000007161e7223 */ /* 0x080fe20000000009 */
[----:B------:R-:W-:Y:S01]  /*3000*/  FFMA R31, R23, R7, R4 ;  /* 0x00000007171f7223 */ /* 0x000fe20000000004 */
[----:B------:R-:W3:Y:S04]  /*3010*/  LDS.128 R8, [R38+0x25f0] ;  /* 0x0025f00026087984 */ /* 0x000ee80000000c00 */
[----:B------:R-:W4:Y:S01]  /*3020*/  LDS.128 R4, [R38+0x130] ;  /* 0x0001300026047984 */ /* 0x000f220000000c00 */
[----:B---3--:R-:W-:Y:S01]  /*3030*/  FFMA R28, R16, R8, R28 ;  /* 0x00000008101c7223 */ /* 0x008fe2000000001c */
[-C--:B------:R-:W-:Y:S01]  /*3040*/  FFMA R32, R8, R17.reuse, R29 ;  /* 0x0000001108207223 */ /* 0x080fe2000000001d */
[----:B----4-:R-:W-:Y:S01]  /*3050*/  FFMA R39, R16, R4, R26 ;  /* 0x0000000410277223 */ /* 0x010fe2000000001a */
[----:B------:R-:W-:-:S02]  /*3060*/  FFMA R26, R4, R17, R27 ;  /* 0x00000011041a7223 */ /* 0x000fc4000000001b */
[----:B------:R-:W2:Y:S01]  /*3070*/  LDL.64 R16, [R1+0xd8] ;  /* 0x0000d80001107983 */ /* 0x000ea20000100a00 */
[C---:B------:R-:W-:Y:S01]  /*3080*/  FFMA R39, R20.reuse, R5, R39 ;  /* 0x0000000514277223 */ /* 0x040fe20000000027 */
[----:B------:R-:W-:Y:S01]  /*3090*/  FFMA R27, R20, R9, R28 ;  /* 0x00000009141b7223 */ /* 0x000fe2000000001c */
[----:B------:R-:W-:-:S04]  /*30a0*/  FFMA R20, R21, R5, R26 ;  /* 0x0000000515147223 */ /* 0x000fc8000000001a */
[-C--:B------:R-:W-:Y:S01]  /*30b0*/  FFMA R28, R3, R6.reuse, R20 ;  /* 0x00000006031c7223 */ /* 0x080fe20000000014 */
[----:B------:R-:W-:Y:S01]  /*30c0*/  FFMA R26, R21, R9, R32 ;  /* 0x00000009151a7223 */ /* 0x000fe20000000020 */
[----:B------:R0:W-:Y:S02]  /*30d0*/  STL.64 [R1+0xd0], R30 ;  /* 0x0000d01e01007387 */ /* 0x0001e40000100a00 */
[----:B------:R-:W-:Y:S02]  /*30e0*/  FFMA R21, R15, R7, R28 ;  /* 0x000000070f157223 */ /* 0x000fe4000000001c */
[----:B------:R-:W3:Y:S04]  /*30f0*/  LDL.64 R28, [R1+0x38] ;  /* 0x00003800011c7983 */ /* 0x000ee80000100a00 */
[----:B------:R-:W4:Y:S04]  /*3100*/  LDL.64 R32, [R1] ;  /* 0x0000000001207983 */ /* 0x000f280000100a00 */
[----:B0-----:R-:W3:Y:S01]  /*3110*/  LDL.64 R30, [R1+0x70] ;  /* 0x00007000011e7983 */ /* 0x001ee20000100a00 */
[C---:B------:R-:W-:Y:S01]  /*3120*/  FFMA R39, R2.reuse, R6, R39 ;  /* 0x0000000602277223 */ /* 0x040fe20000000027 */
[-C--:B------:R-:W-:Y:S01]  /*3130*/  FFMA R27, R2, R10.reuse, R27 ;  /* 0x0000000a021b7223 */ /* 0x080fe2000000001b */
[----:B------:R-:W-:-:S02]  /*3140*/  FFMA R26, R3, R10, R26 ;  /* 0x0000000a031a7223 */ /* 0x000fc4000000001a */
[C---:B------:R-:W-:Y:S01]  /*3150*/  FFMA R20, R14.reuse, R7, R39 ;  /* 0x000000070e147223 */ /* 0x040fe20000000027 */
[-C--:B------:R-:W-:Y:S01]  /*3160*/  FFMA R14, R14, R11.reuse, R27 ;  /* 0x0000000b0e0e7223 */ /* 0x080fe2000000001b */
[----:B------:R-:W-:Y:S02]  /*3170*/  FFMA R15, R15, R11, R26 ;  /* 0x0000000b0f0f7223 */ /* 0x000fe4000000001a */
[----:B------:R-:W4:Y:S01]  /*3180*/  LDL.64 R26, [R1+0xa8] ;  /* 0x0000a800011a7983 */ /* 0x000f220000100a00 */
[----:B------:R-:W0:Y:S02]  /*3190*/  S2R R2, SR_TID.X ;  /* 0x0000000000027919 */ /* 0x000e240000002100 */
[----:B0-----:R-:W-:-:S05]  /*31a0*/  LOP3.LUT R3, R2, 0xffff, RZ, 0xc0, !PT ;  /* 0x0000ffff02037812 */ /* 0x001fca00078ec0ff */
[----:B------:R-:W-:-:S05]  /*31b0*/  IMAD R3, R3, 0x2aab, RZ ;  /* 0x00002aab03037824 */ /* 0x000fca00078e02ff */
[----:B------:R-:W-:-:S04]  /*31c0*/  SHF.R.U32.HI R3, RZ, 0x10, R3 ;  /* 0x00000010ff037819 */ /* 0x000fc80000011603 */
[----:B------:R-:W-:-:S05]  /*31d0*/  PRMT R3, R3, 0x9910, RZ ;  /* 0x0000991003037816 */ /* 0x000fca00000000ff */
[----:B------:R-:W-:-:S05]  /*31e0*/  IMAD R3, R3, 0x6, RZ ;  /* 0x0000000603037824 */ /* 0x000fca00078e02ff */
[----:B------:R-:W-:Y:S01]  /*31f0*/  IADD3 R3, PT, PT, RZ, -R3, RZ ;  /* 0x80000003ff037210 */ /* 0x000fe20007ffe0ff */
[----:B------:R0:W-:Y:S03]  /*3200*/  STL.64 [R1+0x68], R14 ;  /* 0x0000680e01007387 */ /* 0x0001e60000100a00 */
[----:B------:R-:W-:Y:S01]  /*3210*/  PRMT R3, R3, 0x7710, RZ ;  /* 0x0000771003037816 */ /* 0x000fe200000000ff */
[----:B------:R-:W-:Y:S02]  /*3220*/  UMOV UR6, 0x400 ;  /* 0x0000040000067882 */ /* 0x000fe40000000000 */
[----:B------:R-:W-:Y:S01]  /*3230*/  UIADD3 UR6, UPT, UPT, UR6, 0x4980, URZ ;  /* 0x0000498006067890 */ /* 0x000fe2000fffe0ff */
[----:B0-----:R-:W-:Y:S01]  /*3240*/  IADD3 R14, PT, PT, R3, R2, RZ ;  /* 0x00000002030e7210 */ /* 0x001fe20007ffe0ff */
[----:B-----5:R-:W-:Y:S01]  /*3250*/  FFMA R3, R12, R4, R34 ;  /* 0x000000040c037223 */ /* 0x020fe20000000022 */
[----:B------:R-:W-:-:S02]  /*3260*/  FFMA R2, R4, R13, R35 ;  /* 0x0000000d04027223 */ /* 0x000fc40000000023 */
[----:B------:R-:W-:Y:S01]  /*3270*/  SHF.L.U32 R14, R14, 0x1, RZ ;  /* 0x000000010e0e7819 */ /* 0x000fe200000006ff */
[----:B------:R-:W-:Y:S01]  /*3280*/  ULEA UR6, UR7, UR6, 0x18 ;  /* 0x0000000607067291 */ /* 0x000fe2000f8ec0ff */
[-C--:B------:R-:W-:Y:S01]  /*3290*/  FFMA R3, R18, R5.reuse, R3 ;  /* 0x0000000512037223 */ /* 0x080fe20000000003 */
[----:B------:R-:W-:Y:S01]  /*32a0*/  FFMA R2, R19, R5, R2 ;  /* 0x0000000513027223 */ /* 0x000fe20000000002 */
[----:B------:R-:W-:Y:S02]  /*32b0*/  LOP3.LUT R14, R14, 0xffff, RZ, 0xc0, !PT ;  /* 0x0000ffff0e0e7812 */ /* 0x000fe400078ec0ff */
[-C--:B------:R-:W-:Y:S01]  /*32c0*/  FFMA R3, R24, R6.reuse, R3 ;  /* 0x0000000618037223 */ /* 0x080fe20000000003 */
[----:B------:R-:W-:Y:S01]  /*32d0*/  FFMA R2, R25, R6, R2 ;  /* 0x0000000619027223 */ /* 0x000fe20000000002 */
[----:B------:R-:W-:Y:S01]  /*32e0*/  LEA R34, R14, UR6, 0x2 ;  /* 0x000000060e227c11 */ /* 0x000fe2000f8e10ff */
[----:B------:R0:W-:Y:S02]  /*32f0*/  STL.64 [R1+0x60], R40 ;  /* 0x0000602801007387 */ /* 0x0001e40000100a00 */
[-C--:B0-----:R-:W-:Y:S01]  /*3300*/  FFMA R40, R22, R7.reuse, R3 ;  /* 0x0000000716287223 */ /* 0x081fe20000000003 */
[----:B------:R-:W-:-:S02]  /*3310*/  FFMA R41, R23, R7, R2 ;  /* 0x0000000717297223 */ /* 0x000fc40000000002 */
[----:B------:R-:W-:Y:S04]  /*3320*/  LDS.64 R2, [R34+0x330] ;  /* 0x0003300022027984 */ /* 0x000fe80000000a00 */
[----:B------:R-:W-:Y:S04]  /*3330*/  STL.64 [R1+0x30], R20 ;  /* 0x0000301401007387 */ /* 0x000fe80000100a00 */
[----:B------:R-:W-:Y:S01]  /*3340*/  LDS.64 R20, [R34+0x3c0] ;  /* 0x0003c00022147984 */ /* 0x000fe20000000a00 */
[----:B--2---:R-:W-:-:S04]  /*3350*/  FFMA R16, R12, R8, R16 ;  /* 0x000000080c107223 */ /* 0x004fc80000000010 */
[----:B------:R-:W-:Y:S01]  /*3360*/  FFMA R5, R18, R9, R16 ;  /* 0x0000000912057223 */ /* 0x000fe20000000010 */
[----:B------:R-:W-:Y:S02]  /*3370*/  FFMA R8, R8, R13, R17 ;  /* 0x0000000d08087223 */ /* 0x000fe40000000011 */
[----:B------:R-:W3:Y:S01]  /*3380*/  LDS.128 R12, [R38+0x20] ;  /* 0x00002000260c7984 */ /* 0x000ee20000000c00 */
[----:B------:R-:W-:Y:S01]  /*3390*/  FFMA R5, R24, R10, R5 ;  /* 0x0000000a18057223 */ /* 0x000fe20000000005 */
[----:B------:R-:W-:Y:S02]  /*33a0*/  FFMA R8, R19, R9, R8 ;  /* 0x0000000913087223 */ /* 0x000fe40000000008 */
[----:B------:R-:W4:Y:S01]  /*33b0*/  LDS.64 R18, [R34+0x300] ;  /* 0x0003000022127984 */ /* 0x000f220000000a00 */
[----:B------:R-:W-:-:S03]  /*33c0*/  FFMA R22, R22, R11, R5 ;  /* 0x0000000b16167223 */ /* 0x000fc60000000005 */
[----:B------:R-:W0:Y:S04]  /*33d0*/  LDS.128 R4, [R38+0x24e0] ;  /* 0x0024e00026047984 */ /* 0x000e280000000c00 */
[----:B------:R-:W1:Y:S01]  /*33e0*/  LDS.64 R16, [R34+0x360] ;  /* 0x0003600022107984 */ /* 0x000e620000000a00 */
[----:B------:R-:W-:-:S03]  /*33f0*/  FFMA R8, R25, R10, R8 ;  /* 0x0000000a19087223 */ /* 0x000fc60000000008 */
[----:B------:R-:W2:Y:S01]  /*3400*/  LDS.64 R24, [R34+0x420] ;  /* 0x0004200022187984 */ /* 0x000ea20000000a00 */
[----:B------:R-:W-:-:S05]  /*3410*/  FFMA R23, R23, R11, R8 ;  /* 0x0000000b17177223 */ /* 0x000fca0000000008 */
[----:B------:R0:W-:Y:S01]  /*3420*/  STL.64 [R1+0xd8], R22 ;  /* 0x0000d81601007387 */ /* 0x0001e20000100a00 */
[-C--:B---3--:R-:W-:Y:S01]  /*3430*/  FFMA R35, R2, R12.reuse, R30 ;  /* 0x0000000c02237223 */ /* 0x088fe2000000001e */
[----:B----4-:R-:W-:Y:S01]  /*3440*/  FFMA R9, R18, R12, R32 ;  /* 0x0000000c12097223 */ /* 0x010fe20000000020 */
[C---:B------:R-:W-:Y:S01]  /*3450*/  FFMA R10, R12.reuse, R19, R33 ;  /* 0x000000130c0a7223 */ /* 0x040fe20000000021 */
[----:B------:R-:W-:Y:S01]  /*3460*/  FFMA R12, R12, R3, R31 ;  /* 0x000000030c0c7223 */ /* 0x000fe2000000001f */
[----:B0-----:R-:W-:Y:S01]  /*3470*/  FFMA R23, R18, R4, R28 ;  /* 0x0000000412177223 */ /* 0x001fe2000000001c */
[----:B------:R-:W-:Y:S01]  /*3480*/  FFMA R22, R4, R19, R29 ;  /* 0x0000001304167223 */ /* 0x000fe2000000001d */
[----:B------:R-:W3:Y:S04]  /*3490*/  LDL.64 R30, [R1+0x78] ;  /* 0x00007800011e7983 */ /* 0x000ee80000100a00 */
[----:B------:R-:W4:Y:S01]  /*34a0*/  LDL.64 R28, [R1+0x8] ;  /* 0x00000800011c7983 */ /* 0x000f220000100a00 */
[CC--:B-1----:R-:W-:Y:S01]  /*34b0*/  FFMA R11, R16.reuse, R13.reuse, R9 ;  /* 0x0000000d100b7223 */ /* 0x0c2fe20000000009 */
[C---:B------:R-:W-:Y:S01]  /*34c0*/  FFMA R10, R17.reuse, R13, R10 ;  /* 0x0000000d110a7223 */ /* 0x040fe2000000000a */
[-C--:B------:R-:W-:Y:S01]  /*34d0*/  FFMA R23, R16, R5.reuse, R23 ;  /* 0x0000000510177223 */ /* 0x080fe20000000017 */
[----:B------:R-:W-:Y:S01]  /*34e0*/  FFMA R22, R17, R5, R22 ;  /* 0x0000000511167223 */ /* 0x000fe20000000016 */
[CC--:B------:R-:W-:Y:S01]  /*34f0*/  FFMA R11, R20.reuse, R14.reuse, R11 ;  /* 0x0000000e140b7223 */ /* 0x0c0fe2000000000b */
[C---:B------:R-:W-:Y:S01]  /*3500*/  FFMA R32, R21.reuse, R14, R10 ;  /* 0x0000000e15207223 */ /* 0x040fe2000000000a */
[-C--:B------:R-:W-:Y:S01]  /*3510*/  FFMA R23, R20, R6.reuse, R23 ;  /* 0x0000000614177223 */ /* 0x080fe20000000017 */
[----:B------:R-:W-:Y:S01]  /*3520*/  FFMA R22, R21, R6, R22 ;  /* 0x0000000615167223 */ /* 0x000fe20000000016 */
[----:B------:R-:W0:Y:S01]  /*3530*/  LDS.64 R8, [R34+0x390] ;  /* 0x0003900022087984 */ /* 0x000e220000000a00 */
[CC--:B--2---:R-:W-:Y:S01]  /*3540*/  FFMA R10, R24.reuse, R15.reuse, R11 ;  /* 0x0000000f180a7223 */ /* 0x0c4fe2000000000b */
[C---:B------:R-:W-:Y:S01]  /*3550*/  FFMA R11, R25.reuse, R15, R32 ;  /* 0x0000000f190b7223 */ /* 0x040fe20000000020 */
[-C--:B------:R-:W-:Y:S01]  /*3560*/  FFMA R32, R24, R7.reuse, R23 ;  /* 0x0000000718207223 */ /* 0x080fe20000000017 */
[----:B------:R-:W-:-:S02]  /*3570*/  FFMA R33, R25, R7, R22 ;  /* 0x0000000719217223 */ /* 0x000fc40000000016 */
[----:B------:R-:W1:Y:S04]  /*3580*/  LDS.64 R22, [R34+0x3f0] ;  /* 0x0003f00022167984 */ /* 0x000e680000000a00 */
[----:B------:R-:W-:Y:S04]  /*3590*/  STL.64 [R1], R10 ;  /* 0x0000000a01007387 */ /* 0x000fe80000100a00 */
[----:B------:R-:W2:Y:S04]  /*35a0*/  LDS.64 R10, [R34+0x450] ;  /* 0x00045000220a7984 */ /* 0x000ea80000000a00 */
[----:B------:R2:W-:Y:S01]  /*35b0*/  STL.64 [R1+0x38], R32 ;  /* 0x0000382001007387 */ /* 0x0005e20000100a00 */
[-C--:B0-----:R-:W-:Y:S01]  /*35c0*/  FFMA R35, R8, R13.reuse, R35 ;  /* 0x0000000d08237223 */ /* 0x081fe20000000023 */
[----:B------:R-:W-:Y:S01]  /*35d0*/  FFMA R12, R9, R13, R12 ;  /* 0x0000000d090c7223 */ /* 0x000fe2000000000c */
[----:B------:R-:W-:-:S02]  /*35e0*/  FFMA R13, R2, R4, R26 ;  /* 0x00000004020d7223 */ /* 0x000fc4000000001a */
[-C--:B-1----:R-:W-:Y:S01]  /*35f0*/  FFMA R35, R22, R14.reuse, R35 ;  /* 0x0000000e16237223 */ /* 0x082fe20000000023 */
[----:B------:R-:W-:Y:S01]  /*3600*/  FFMA R12, R23, R14, R12 ;  /* 0x0000000e170c7223 */ /* 0x000fe2000000000c */
[----:B------:R-:W-:Y:S01]  /*3610*/  FFMA R4, R4, R3, R27 ;  /* 0x0000000304047223 */ /* 0x000fe2000000001b */
[----:B------:R-:W-:Y:S01]  /*3620*/  FFMA R27, R8, R5, R13 ;  /* 0x00000005081b7223 */ /* 0x000fe2000000000d */
[-C--:B--2---:R-:W-:Y:S01]  /*3630*/  FFMA R32, R10, R15.reuse, R35 ;  /* 0x0000000f0a207223 */ /* 0x084fe20000000023 */
[----:B------:R-:W-:Y:S02]  /*3640*/  FFMA R33, R11, R15, R12 ;  /* 0x0000000f0b217223 */ /* 0x000fe4000000000c */
[----:B------:R-:W2:Y:S04]  /*3650*/  LDL.64 R14, [R1+0x40] ;  /* 0x00004000010e7983 */ /* 0x000ea80000100a00 */
[----:B------:R-:W5:Y:S01]  /*3660*/  LDL.64 R12, [R1+0xb0] ;  /* 0x0000b000010c7983 */ /* 0x000f620000100a00 */
[----:B------:R-:W-:Y:S01]  /*3670*/  FFMA R4, R9, R5, R4 ;  /* 0x0000000509047223 */ /* 0x000fe20000000004 */
[----:B------:R-:W-:-:S03]  /*3680*/  FFMA R27, R22, R6, R27 ;  /* 0x00000006161b7223 */ /* 0x000fc6000000001b */
[----:B------:R-:W-:Y:S01]  /*3690*/  FFMA R4, R23, R6, R4 ;  /* 0x0000000617047223 */ /* 0x000fe20000000004 */
[----:B------:R-:W-:-:S03]  /*36a0*/  FFMA R26, R10, R7, R27 ;  /* 0x000000070a1a7223 */ /* 0x000fc6000000001b */
[----:B------:R-:W-:Y:S02]  /*36b0*/  FFMA R27, R11, R7, R4 ;  /* 0x000000070b1b7223 */ /* 0x000fe40000000004 */
[----:B------:R-:W4:Y:S04]  /*36c0*/  LDS.128 R4, [R38+0x50] ;  /* 0x0000500026047984 */ /* 0x000f280000000c00 */
[----:B------:R0:W-:Y:S04]  /*36d0*/  STL.64 [R1+0xa8], R26 ;  /* 0x0000a81a01007387 */ /* 0x0001e80000100a00 */
[----:B0-----:R-:W5:Y:S04]  /*36e0*/  LDL.64 R26, [R1+0x80] ;  /* 0x00008000011a7983 */ /* 0x001f680000100a00 */
[----:B------:R0:W-:Y:S01]  /*36f0*/  STL.64 [R1+0x70], R32 ;  /* 0x0000702001007387 */ /* 0x0001e20000100a00 */
[-C--:B----4-:R-:W-:Y:S01]  /*3700*/  FFMA R35, R18, R4.reuse, R28 ;  /* 0x0000000412237223 */ /* 0x090fe2000000001c */
[----:B------:R-:W-:Y:S01]  /*3710*/  FFMA R28, R4, R19, R29 ;  /* 0x00000013041c7223 */ /* 0x000fe2000000001d */
[----:B---3--:R-:W-:Y:S01]  /*3720*/  FFMA R29, R2, R4, R30 ;  /* 0x00000004021d7223 */ /* 0x008fe2000000001e */
[----:B------:R-:W-:-:S02]  /*3730*/  FFMA R30, R4, R3, R31 ;  /* 0x00000003041e7223 */ /* 0x000fc4000000001f */
[-C--:B------:R-:W-:Y:S01]  /*3740*/  FFMA R4, R17, R5.reuse, R28 ;  /* 0x0000000511047223 */ /* 0x080fe2000000001c */
[-C--:B------:R-:W-:Y:S02]  /*3750*/  FFMA R31, R8, R5.reuse, R29 ;  /* 0x00000005081f7223 */ /* 0x080fe4000000001d */
[----:B------:R-:W3:Y:S01]  /*3760*/  LDL.64 R28, [R1+0x10] ;  /* 0x00001000011c7983 */ /* 0x000ee20000100a00 */
[-C--:B------:R-:W-:Y:S01]  /*3770*/  FFMA R35, R16, R5.reuse, R35 ;  /* 0x0000000510237223 */ /* 0x080fe20000000023 */
[----:B------:R-:W-:Y:S01]  /*3780*/  FFMA R30, R9, R5, R30 ;  /* 0x00000005091e7223 */ /* 0x000fe2000000001e */
[-C--:B------:R-:W-:Y:S01]  /*3790*/  FFMA R4, R21, R6.reuse, R4 ;  /* 0x0000000615047223 */ /* 0x080fe20000000004 */
[-C--:B------:R-:W-:Y:S01]  /*37a0*/  FFMA R31, R22, R6.reuse, R31 ;  /* 0x00000006161f7223 */ /* 0x080fe2000000001f */
[-C--:B------:R-:W-:Y:S01]  /*37b0*/  FFMA R35, R20, R6.reuse, R35 ;  /* 0x0000000614237223 */ /* 0x080fe20000000023 */
[----:B------:R-:W-:Y:S01]  /*37c0*/  FFMA R6, R23, R6, R30 ;  /* 0x0000000617067223 */ /* 0x000fe2000000001e */
[-C--:B0-----:R-:W-:Y:S01]  /*37d0*/  FFMA R33, R25, R7.reuse, R4 ;  /* 0x0000000719217223 */ /* 0x081fe20000000004 */
[-C--:B------:R-:W-:Y:S01]  /*37e0*/  FFMA R30, R10, R7.reuse, R31 ;  /* 0x000000070a1e7223 */ /* 0x080fe2000000001f */
[-C--:B------:R-:W-:Y:S01]  /*37f0*/  FFMA R32, R24, R7.reuse, R35 ;  /* 0x0000000718207223 */ /* 0x080fe20000000023 */
[----:B------:R-:W-:-:S02]  /*3800*/  FFMA R31, R11, R7, R6 ;  /* 0x000000070b1f7223 */ /* 0x000fc40000000006 */
[----:B------:R-:W2:Y:S02]  /*3810*/  LDS.128 R4, [R38+0x2510] ;  /* 0x0025100026047984 */ /* 0x000ea40000000c00 */
[-C--:B--2---:R-:W-:Y:S01]  /*3820*/  FFMA R35, R18, R4.reuse, R14 ;  /* 0x0000000412237223 */ /* 0x084fe2000000000e */
[----:B------:R-:W-:Y:S01]  /*3830*/  FFMA R14, R4, R19, R15 ;  /* 0x00000013040e7223 */ /* 0x000fe2000000000f */
[----:B-----5:R-:W-:Y:S01]  /*3840*/  FFMA R39, R2, R4, R12 ;  /* 0x0000000402277223 */ /* 0x020fe2000000000c */
[----:B------:R-:W-:Y:S02]  /*3850*/  FFMA R34, R4, R3, R13 ;  /* 0x0000000304227223 */ /* 0x000fe4000000000d */
[-C--:B------:R-:W-:Y:S01]  /*3860*/  FFMA R4, R17, R5.reuse, R14 ;  /* 0x0000000511047223 */ /* 0x080fe2000000000e */
[----:B------:R-:W2:Y:S04]  /*3870*/  LDL.64 R12, [R1+0xb8] ;  /* 0x0000b800010c7983 */ /* 0x000ea80000100a00 */
[----:B------:R-:W4:Y:S01]  /*3880*/  LDL.64 R14, [R1+0x48] ;  /* 0x00004800010e7983 */ /* 0x000f220000100a00 */
        /* <DEDUP_REMOVED lines=13> */
[----:B------:R-:W0:Y:S04]  /*3960*/  LDS.128 R4, [R38+0x80] ;  /* 0x0000800026047984 */ /* 0x000e280000000c00 */
[----:B------:R-:W-:Y:S04]  /*3970*/  STL.64 [R1+0x40], R32 ;  /* 0x0000402001007387 */ /* 0x000fe80000100a00 */
[----:B------:R1:W-:Y:S01]  /*3980*/  STL.64 [R1+0xb0], R30 ;  /* 0x0000b01e01007387 */ /* 0x0003e20000100a00 */
[----:B0-----:R-:W-:-:S04]  /*3990*/  FFMA R34, R4, R3, R27 ;  /* 0x0000000304227223 */ /* 0x001fc8000000001b */
[----:B------:R-:W-:-:S04]  /*39a0*/  FFMA R34, R9, R5, R34 ;  /* 0x0000000509227223 */ /* 0x000fc80000000022 */
[----:B------:R-:W-:-:S04]  /*39b0*/  FFMA R34, R23, R6, R34 ;  /* 0x0000000617227223 */ /* 0x000fc80000000022 */
[----:B-1----:R-:W-:Y:S01]  /*39c0*/  FFMA R31, R11, R7, R34 ;  /* 0x000000070b1f7223 */ /* 0x002fe20000000022 */
[-C--:B---3--:R-:W-:Y:S01]  /*39d0*/  FFMA R35, R18, R4.reuse, R28 ;  /* 0x0000000412237223 */ /* 0x088fe2000000001c */
[----:B------:R-:W-:Y:S01]  /*39e0*/  FFMA R28, R4, R19, R29 ;  /* 0x00000013041c7223 */ /* 0x000fe2000000001d */
[----:B------:R-:W-:Y:S02]  /*39f0*/  FFMA R29, R2, R4, R26 ;  /* 0x00000004021d7223 */ /* 0x000fe4000000001a */
[-C--:B------:R-:W-:Y:S01]  /*3a00*/  FFMA R27, R16, R5.reuse, R35 ;  /* 0x00000005101b7223 */ /* 0x080fe20000000023 */
[-C--:B------:R-:W-:Y:S01]  /*3a10*/  FFMA R4, R17, R5.reuse, R28 ;  /* 0x0000000511047223 */ /* 0x080fe2000000001c */
[----:B------:R-:W-:Y:S02]  /*3a20*/  FFMA R35, R8, R5, R29 ;  /* 0x0000000508237223 */ /* 0x000fe4000000001d */
[----:B------:R-:W3:Y:S01]  /*3a30*/  LDL.64 R28, [R1+0x18] ;  /* 0x00001800011c7983 */ /* 0x000ee20000100a00 */
[----:B------:R-:W-:-:S03]  /*3a40*/  FFMA R5, R20, R6, R27 ;  /* 0x0000000614057223 */ /* 0x000fc6000000001b */
[----:B------:R-:W5:Y:S01]  /*3a50*/  LDL.64 R26, [R1+0x88] ;  /* 0x00008800011a7983 */ /* 0x000f620000100a00 */
[-C--:B------:R-:W-:Y:S01]  /*3a60*/  FFMA R4, R21, R6.reuse, R4 ;  /* 0x0000000615047223 */ /* 0x080fe20000000004 */
[----:B------:R-:W-:Y:S01]  /*3a70*/  FFMA R35, R22, R6, R35 ;  /* 0x0000000616237223 */ /* 0x000fe20000000023 */
[-C--:B------:R-:W-:Y:S02]  /*3a80*/  FFMA R32, R24, R7.reuse, R5 ;  /* 0x0000000718207223 */ /* 0x080fe40000000005 */
[-C--:B------:R-:W-:Y:S01]  /*3a90*/  FFMA R33, R25, R7.reuse, R4 ;  /* 0x0000000719217223 */ /* 0x080fe20000000004 */
[----:B------:R-:W-:Y:S02]  /*3aa0*/  FFMA R30, R10, R7, R35 ;  /* 0x000000070a1e7223 */ /* 0x000fe40000000023 */
[----:B------:R-:W2:Y:S02]  /*3ab0*/  LDS.128 R4, [R38+0x2540] ;  /* 0x0025400026047984 */ /* 0x000ea40000000c00 */
[----:B--2---:R-:W-:Y:S01]  /*3ac0*/  FFMA R39, R2, R4, R12 ;  /* 0x0000000402277223 */ /* 0x004fe2000000000c */
[----:B------:R-:W-:-:S02]  /*3ad0*/  FFMA R34, R4, R3, R13 ;  /* 0x0000000304227223 */ /* 0x000fc4000000000d */
[----:B------:R-:W2:Y:S01]  /*3ae0*/  LDL.64 R12, [R1+0x50] ;  /* 0x00005000010c7983 */ /* 0x000ea20000100a00 */
[----:B----4-:R-:W-:Y:S01]  /*3af0*/  FFMA R35, R18, R4, R14 ;  /* 0x0000000412237223 */ /* 0x010fe2000000000e */
[----:B------:R-:W-:-:S04]  /*3b00*/  FFMA R14, R4, R19, R15 ;  /* 0x00000013040e7223 */ /* 0x000fc8000000000f */
[-C--:B------:R-:W-:Y:S02]  /*3b10*/  FFMA R4, R17, R5.reuse, R14 ;  /* 0x0000000511047223 */ /* 0x080fe4000000000e */
        /* <DEDUP_REMOVED lines=14> */
[----:B------:R-:W3:Y:S04]  /*3c00*/  LDS.128 R4, [R38+0xb0] ;  /* 0x0000b00026047984 */ /* 0x000ee80000000c00 */
[----:B------:R0:W-:Y:S04]  /*3c10*/  STL.64 [R1+0xb8], R30 ;  /* 0x0000b81e01007387 */ /* 0x0001e80000100a00 */
[----:B------:R1:W-:Y:S01]  /*3c20*/  STL.64 [R1+0x48], R32 ;  /* 0x0000482001007387 */ /* 0x0003e20000100a00 */
[-C--:B---3--:R-:W-:Y:S01]  /*3c30*/  FFMA R35, R18, R4.reuse, R28 ;  /* 0x0000000412237223 */ /* 0x088fe2000000001c */
[----:B------:R-:W-:Y:S01]  /*3c40*/  FFMA R28, R4, R19, R29 ;  /* 0x00000013041c7223 */ /* 0x000fe2000000001d */
[----:B-----5:R-:W-:Y:S01]  /*3c50*/  FFMA R29, R2, R4, R26 ;  /* 0x00000004021d7223 */ /* 0x020fe2000000001a */
[----:B------:R-:W-:Y:S01]  /*3c60*/  FFMA R4, R4, R3, R27 ;  /* 0x0000000304047223 */ /* 0x000fe2000000001b */
[-C--:B------:R-:W-:Y:S01]  /*3c70*/  FFMA R27, R16, R5.reuse, R35 ;  /* 0x00000005101b7223 */ /* 0x080fe20000000023 */
[-C--:B------:R-:W-:Y:S01]  /*3c80*/  FFMA R26, R17, R5.reuse, R28 ;  /* 0x00000005111a7223 */ /* 0x080fe2000000001c */
[----:B------:R-:W-:-:S02]  /*3c90*/  FFMA R35, R8, R5, R29 ;  /* 0x0000000508237223 */ /* 0x000fc4000000001d */
[----:B------:R-:W3:Y:S01]  /*3ca0*/  LDL.64 R28, [R1+0x20] ;  /* 0x00002000011c7983 */ /* 0x000ee20000100a00 */
[----:B------:R-:W-:Y:S01]  /*3cb0*/  FFMA R4, R9, R5, R4 ;  /* 0x0000000509047223 */ /* 0x000fe20000000004 */
[-C--:B------:R-:W-:Y:S01]  /*3cc0*/  FFMA R5, R20, R6.reuse, R27 ;  /* 0x0000000614057223 */ /* 0x080fe2000000001b */
[-C--:B0-----:R-:W-:Y:S02]  /*3cd0*/  FFMA R30, R21, R6.reuse, R26 ;  /* 0x00000006151e7223 */ /* 0x081fe4000000001a */
[----:B------:R-:W5:Y:S01]  /*3ce0*/  LDL.64 R26, [R1+0x90] ;  /* 0x00009000011a7983 */ /* 0x000f620000100a00 */
[-C--:B------:R-:W-:Y:S01]  /*3cf0*/  FFMA R4, R23, R6.reuse, R4 ;  /* 0x0000000617047223 */ /* 0x080fe20000000004 */
[----:B------:R-:W-:Y:S01]  /*3d00*/  FFMA R35, R22, R6, R35 ;  /* 0x0000000616237223 */ /* 0x000fe20000000023 */
[-C--:B-1----:R-:W-:Y:S01]  /*3d10*/  FFMA R33, R25, R7.reuse, R30 ;  /* 0x0000000719217223 */ /* 0x082fe2000000001e */
[-C--:B------:R-:W-:Y:S01]  /*3d20*/  FFMA R32, R24, R7.reuse, R5 ;  /* 0x0000000718207223 */ /* 0x080fe20000000005 */
[-C--:B------:R-:W-:Y:S01]  /*3d30*/  FFMA R31, R11, R7.reuse, R4 ;  /* 0x000000070b1f7223 */ /* 0x080fe20000000004 */
[----:B------:R-:W-:-:S02]  /*3d40*/  FFMA R30, R10, R7, R35 ;  /* 0x000000070a1e7223 */ /* 0x000fc40000000023 */
[----:B------:R-:W2:Y:S02]  /*3d50*/  LDS.128 R4, [R38+0x2570] ;  /* 0x0025700026047984 */ /* 0x000ea40000000c00 */
[-C--:B--2---:R-:W-:Y:S01]  /*3d60*/  FFMA R35, R18, R4.reuse, R12 ;  /* 0x0000000412237223 */ /* 0x084fe2000000000c */
[----:B------:R-:W-:Y:S01]  /*3d70*/  FFMA R12, R4, R19, R13 ;  /* 0x00000013040c7223 */ /* 0x000fe2000000000d */
[----:B----4-:R-:W-:Y:S01]  /*3d80*/  FFMA R39, R2, R4, R14 ;  /* 0x0000000402277223 */ /* 0x010fe2000000000e */
        /* <DEDUP_REMOVED lines=19> */
[----:B------:R-:W-:Y:S01]  /*3ec0*/  STL.64 [R1+0x50], R32 ;  /* 0x0000502001007387 */ /* 0x000fe20000100a00 */
[----:B---3--:R-:W-:Y:S01]  /*3ed0*/  FFMA R35, R18, R4, R28 ;  /* 0x0000000412237223 */ /* 0x008fe2000000001c */
[----:B------:R-:W-:-:S03]  /*3ee0*/  FFMA R28, R4, R19, R29 ;  /* 0x00000013041c7223 */ /* 0x000fc6000000001d */
[-C--:B------:R-:W-:Y:S01]  /*3ef0*/  FFMA R35, R16, R5.reuse, R35 ;  /* 0x0000000510237223 */ /* 0x080fe20000000023 */
[----:B-----5:R-:W-:Y:S01]  /*3f00*/  FFMA R29, R2, R4, R26 ;  /* 0x00000004021d7223 */ /* 0x020fe2000000001a */
[----:B------:R-:W-:Y:S01]  /*3f10*/  FFMA R28, R17, R5, R28 ;  /* 0x00000005111c7223 */ /* 0x000fe2000000001c */
[----:B------:R-:W-:Y:S01]  /*3f20*/  FFMA R4, R4, R3, R27 ;  /* 0x0000000304047223 */ /* 0x000fe2000000001b */
[-C--:B------:R-:W-:Y:S01]  /*3f30*/  FFMA R35, R20, R6.reuse, R35 ;  /* 0x0000000614237223 */ /* 0x080fe20000000023 */
[-C--:B------:R-:W-:Y:S01]  /*3f40*/  FFMA R29, R8, R5.reuse, R29 ;  /* 0x00000005081d7223 */ /* 0x080fe2000000001d */
[-C--:B------:R-:W-:Y:S01]  /*3f50*/  FFMA R28, R21, R6.reuse, R28 ;  /* 0x00000006151c7223 */ /* 0x080fe2000000001c */
[----:B------:R-:W-:Y:S01]  /*3f60*/  FFMA R4, R9, R5, R4 ;  /* 0x0000000509047223 */ /* 0x000fe20000000004 */
[----:B------:R-:W3:Y:S01]  /*3f70*/  LDL.64 R26, [R1+0x28] ;  /* 0x00002800011a7983 */ /* 0x000ee20000100a00 */
[-C--:B------:R-:W-:Y:S01]  /*3f80*/  FFMA R34, R24, R7.reuse, R35 ;  /* 0x0000000718227223 */ /* 0x080fe20000000023 */
[-C--:B------:R-:W-:Y:S01]  /*3f90*/  FFMA R5, R22, R6.reuse, R29 ;  /* 0x0000000616057223 */ /* 0x080fe2000000001d */
[-C--:B------:R-:W-:Y:S01]  /*3fa0*/  FFMA R35, R25, R7.reuse, R28 ;  /* 0x0000000719237223 */ /* 0x080fe2000000001c */
[----:B------:R-:W-:Y:S01]  /*3fb0*/  FFMA R4, R23, R6, R4 ;  /* 0x0000000617047223 */ /* 0x000fe20000000004 */
[----:B------:R-:W5:Y:S01]  /*3fc0*/  LDL.64 R28, [R1+0x98] ;  /* 0x00009800011c7983 */ /* 0x000f620000100a00 */
[----:B0-----:R-:W-:-:S02]  /*3fd0*/  FFMA R30, R10, R7, R5 ;  /* 0x000000070a1e7223 */ /* 0x001fc40000000005 */
[----:B------:R-:W-:Y:S02]  /*3fe0*/  FFMA R31, R11, R7, R4 ;  /* 0x000000070b1f7223 */ /* 0x000fe40000000004 */
[----:B------:R-:W2:Y:S04]  /*3ff0*/  LDS.128 R4, [R38+0x25a0] ;  /* 0x0025a00026047984 */ /* 0x000ea80000000c00 */
[----:B------:R0:W-:Y:S01]  /*4000*/  STL.64 [R1+0x20], R34 ;  /* 0x0000202201007387 */ /* 0x0001e20000100a00 */
[-C--:B--2---:R-:W-:Y:S01]  /*4010*/  FFMA R33, R18, R4.reuse, R14 ;  /* 0x0000000412217223 */ /* 0x084fe2000000000e */
[----:B------:R-:W-:Y:S01]  /*4020*/  FFMA R14, R4, R19, R15 ;  /* 0x00000013040e7223 */ /* 0x000fe2000000000f */
[----:B----4-:R-:W-:Y:S01]  /*4030*/  FFMA R15, R2, R4, R12 ;  /* 0x00000004020f7223 */ /* 0x010fe2000000000c */
[----:B------:R-:W-:-:S02]  /*4040*/  FFMA R12, R4, R3, R13 ;  /* 0x00000003040c7223 */ /* 0x000fc4000000000d */
[-C--:B------:R-:W-:Y:S01]  /*4050*/  FFMA R4, R17, R5.reuse, R14 ;  /* 0x0000000511047223 */ /* 0x080fe2000000000e */
[-C--:B0-----:R-:W-:Y:S01]  /*4060*/  FFMA R35, R8, R5.reuse, R15 ;  /* 0x0000000508237223 */ /* 0x081fe2000000000f */
[-C--:B------:R-:W-:Y:S01]  /*4070*/  FFMA R34, R9, R5.reuse, R12 ;  /* 0x0000000509227223 */ /* 0x080fe2000000000c */
[----:B------:R-:W2:Y:S04]  /*4080*/  LDL.64 R14, [R1+0xd0] ;  /* 0x0000d000010e7983 */ /* 0x000ea80000100a00 */
[----:B------:R-:W4:Y:S01]  /*4090*/  LDL.64 R12, [R1+0x60] ;  /* 0x00006000010c7983 */ /* 0x000f220000100a00 */
[----:B------:R-:W-:Y:S01]  /*40a0*/  FFMA R33, R16, R5, R33 ;  /* 0x0000000510217223 */ /* 0x000fe20000000021 */
[-C--:B------:R-:W-:Y:S01]  /*40b0*/  FFMA R4, R21, R6.reuse, R4 ;  /* 0x0000000615047223 */ /* 0x080fe20000000004 */
[-C--:B------:R-:W-:Y:S01]  /*40c0*/  FFMA R35, R22, R6.reuse, R35 ;  /* 0x0000000616237223 */ /* 0x080fe20000000023 */
[-C--:B------:R-:W-:Y:S01]  /*40d0*/  FFMA R34, R23, R6.reuse, R34 ;  /* 0x0000000617227223 */ /* 0x080fe20000000022 */
[----:B------:R-:W-:Y:S01]  /*40e0*/  FFMA R33, R20, R6, R33 ;  /* 0x0000000614217223 */ /* 0x000fe20000000021 */
[----:B------:R0:W-:Y:S03]  /*40f0*/  STL.64 [R1+0x90], R30 ;  /* 0x0000901e01007387 */ /* 0x0001e60000100a00 */
[-C--:B------:R-:W-:Y:S01]  /*4100*/  FFMA R32, R24, R7.reuse, R33 ;  /* 0x0000000718207223 */ /* 0x080fe20000000021 */
[-C--:B------:R-:W-:Y:S01]  /*4110*/  FFMA R33, R25, R7.reuse, R4 ;  /* 0x0000000719217223 */ /* 0x080fe20000000004 */
[-C--:B0-----:R-:W-:Y:S01]  /*4120*/  FFMA R30, R10, R7.reuse, R35 ;  /* 0x000000070a1e7223 */ /* 0x081fe20000000023 */
[----:B------:R-:W-:-:S02]  /*4130*/  FFMA R31, R11, R7, R34 ;  /* 0x000000070b1f7223 */ /* 0x000fc40000000022 */
[----:B------:R-:W3:Y:S04]  /*4140*/  LDS.128 R4, [R38+0x110] ;  /* 0x0001100026047984 */ /* 0x000ee80000000c00 */
[----:B------:R0:W-:Y:S04]  /*4150*/  STL.64 [R1+0x58], R32 ;  /* 0x0000582001007387 */ /* 0x0001e80000100a00 */
[----:B------:R-:W-:Y:S04]  /*4160*/  STL.64 [R1+0xa0], R40 ;  /* 0x0000a02801007387 */ /* 0x000fe80000100a00 */
[----:B------:R-:W-:Y:S01]  /*4170*/  STL.64 [R1+0xc8], R30 ;  /* 0x0000c81e01007387 */ /* 0x000fe20000100a00 */
[-C--:B---3--:R-:W-:Y:S01]  /*4180*/  FFMA R35, R18, R4.reuse, R26 ;  /* 0x0000000412237223 */ /* 0x088fe2000000001a */
[----:B------:R-:W-:Y:S01]  /*4190*/  FFMA R26, R4, R19, R27 ;  /* 0x00000013041a7223 */ /* 0x000fe2000000001b */
        /* <DEDUP_REMOVED lines=10> */
[----:B------:R-:W3:Y:S01]  /*4240*/  LDL.64 R28, [R1+0x30] ;  /* 0x00003000011c7983 */ /* 0x000ee20000100a00 */
[-C--:B0-----:R-:W-:Y:S01]  /*4250*/  FFMA R32, R24, R7.reuse, R35 ;  /* 0x0000000718207223 */ /* 0x081fe20000000023 */
[-C--:B------:R-:W-:Y:S01]  /*4260*/  FFMA R33, R25, R7.reuse, R26 ;  /* 0x0000000719217223 */ /* 0x080fe2000000001a */
[-C--:B------:R-:W-:Y:S01]  /*4270*/  FFMA R34, R10, R7.reuse, R5 ;  /* 0x000000070a227223 */ /* 0x080fe20000000005 */
[----:B------:R-:W5:Y:S01]  /*4280*/  LDL.64 R26, [R1+0xa0] ;  /* 0x0000a000011a7983 */ /* 0x000f620000100a00 */
[----:B------:R-:W-:-:S03]  /*4290*/  FFMA R35, R11, R7, R6 ;  /* 0x000000070b237223 */ /* 0x000fc60000000006 */
[----:B------:R-:W2:Y:S04]  /*42a0*/  LDS.128 R4, [R38+0x25d0] ;  /* 0x0025d00026047984 */ /* 0x000ea80000000c00 */
[----:B------:R2:W-:Y:S02]  /*42b0*/  STL.64 [R1+0x28], R32 ;  /* 0x0000282001007387 */ /* 0x0005e40000100a00 */
[-C--:B--2---:R-:W-:Y:S01]  /*42c0*/  FFMA R33, R2, R4.reuse, R14 ;  /* 0x0000000402217223 */ /* 0x084fe2000000000e */
[----:B----4-:R-:W-:Y:S01]  /*42d0*/  FFMA R31, R18, R4, R12 ;  /* 0x00000004121f7223 */ /* 0x010fe2000000000c */
[C---:B------:R-:W-:Y:S01]  /*42e0*/  FFMA R14, R4.reuse, R3, R15 ;  /* 0x00000003040e7223 */ /* 0x040fe2000000000f */
[----:B------:R-:W-:Y:S01]  /*42f0*/  FFMA R12, R4, R19, R13 ;  /* 0x00000013040c7223 */ /* 0x000fe2000000000d */
[-C--:B------:R-:W-:Y:S01]  /*4300*/  FFMA R15, R8, R5.reuse, R33 ;  /* 0x00000005080f7223 */ /* 0x080fe20000000021 */
[-C--:B------:R-:W-:Y:S01]  /*4310*/  FFMA R13, R16, R5.reuse, R31 ;  /* 0x00000005100d7223 */ /* 0x080fe2000000001f */
[----:B------:R-:W2:Y:S04]  /*4320*/  LDL.64 R32, [R1+0x68] ;  /* 0x0000680001207983 */ /* 0x000ea80000100a00 */
[----:B------:R-:W4:Y:S01]  /*4330*/  LDL.64 R30, [R1+0xd8] ;  /* 0x0000d800011e7983 */ /* 0x000f220000100a00 */
        /* <DEDUP_REMOVED lines=11> */
[----:B------:R-:W3:Y:S04]  /*43f0*/  LDS.128 R4, [R38+0x140] ;  /* 0x0001400026047984 */ /* 0x000ee80000000c00 */
[----:B------:R-:W-:Y:S04]  /*4400*/  STL.64 [R1+0x60], R12 ;  /* 0x0000600c01007387 */ /* 0x000fe80000100a00 */
[----:B------:R-:W-:Y:S01]  /*4410*/  STL.64 [R1+0xd0], R34 ;  /* 0x0000d02201007387 */ /* 0x000fe20000100a00 */
[----:B------:R-:W-:-:S04]  /*4420*/  UIADD3 UR4, UPT, UPT, UR4, 0x1, URZ ;  /* 0x0000000104047890 */ /* 0x000fc8000fffe0ff */
[----:B------:R-:W-:Y:S01]  /*4430*/  UISETP.NE.AND UP1, UPT, UR4, 0xc, UPT ;  /* 0x0000000c0400788c */ /* 0x000fe2000bf25270 */
        /* <DEDUP_REMOVED lines=9> */
[----:B------:R-:W-:-:S02]  /*44d0*/  FFMA R26, R21, R6, R14 ;  /* 0x00000006151a7223 */ /* 0x000fc4000000000e */
[----:B------:R-:W2:Y:S01]  /*44e0*/  LDS.128 R12, [R38+0x2600] ;  /* 0x00260000260c7984 */ /* 0x000ea20000000c00 */
[-C--:B------:R-:W-:Y:S01]  /*44f0*/  FFMA R29, R22, R6.reuse, R29 ;  /* 0x00000006161d7223 */ /* 0x080fe2000000001d */
[----:B------:R-:W-:Y:S01]  /*4500*/  FFMA R28, R23, R6, R4 ;  /* 0x00000006171c7223 */ /* 0x000fe20000000004 */
[-C--:B------:R-:W-:Y:S01]  /*4510*/  FFMA R4, R24, R7.reuse, R5 ;  /* 0x0000000718047223 */ /* 0x080fe20000000005 */
[-C--:B------:R-:W-:Y:S01]  /*4520*/  FFMA R5, R25, R7.reuse, R26 ;  /* 0x0000000719057223 */ /* 0x080fe2000000001a */
[-C--:B------:R-:W-:Y:S01]  /*4530*/  FFMA R6, R10, R7.reuse, R29 ;  /* 0x000000070a067223 */ /* 0x080fe2000000001d */
[----:B------:R-:W-:-:S03]  /*4540*/  FFMA R7, R11, R7, R28 ;  /* 0x000000070b077223 */ /* 0x000fc6000000001c */
[----:B------:R0:W-:Y:S04]  /*4550*/  STL.64 [R1+0x30], R4 ;  /* 0x0000300401007387 */ /* 0x0001e80000100a00 */
[----:B------:R0:W-:Y:S01]  /*4560*/  STL.64 [R1+0xa0], R6 ;  /* 0x0000a00601007387 */ /* 0x0001e20000100a00 */
[-C--:B--2---:R-:W-:Y:S01]  /*4570*/  FFMA R27, R18, R12.reuse, R32 ;  /* 0x0000000c121b7223 */ /* 0x084fe20000000020 */
[----:B------:R-:W-:Y:S01]  /*4580*/  FFMA R18, R12, R19, R33 ;  /* 0x000000130c127223 */ /* 0x000fe20000000021 */
[----:B----4-:R-:W-:Y:S01]  /*4590*/  FFMA R19, R2, R12, R30 ;  /* 0x0000000c02137223 */ /* 0x010fe2000000001e */
        /* <DEDUP_REMOVED lines=15> */
[----:B------:R-:W-:Y:S05]  /*4690*/  BRA.U UP1, `(.L_x_7) ;  /* 0xffffffbd01e07547 */ /* 0x000fea000b83ffff */
[----:B0-----:R-:W0:Y:S01]  /*46a0*/  S2R R5, SR_TID.X ;  /* 0x0000000000057919 */ /* 0x001e220000002100 */
[----:B------:R-:W-:Y:S01]  /*46b0*/  HFMA2 R7, -RZ, RZ, 0, 8.0108642578125e-05 ;  /* 0x00000540ff077431 */ /* 0x000fe200000001ff */
[----:B------:R-:W-:Y:S01]  /*46c0*/  UMOV UR6, 0x3340 ;  /* 0x0000334000067882 */ /* 0x000fe20000000000 */
[----:B------:R-:W1:Y:S01]  /*46d0*/  LDC.64 R36, c[0x0][0x3a0] ;  /* 0x0000e800ff247b82 */ /* 0x000e620000000a00 */
[----:B------:R-:W-:Y:S01]  /*46e0*/  MOV R9, UR6 ;  /* 0x0000000600097c02 */ /* 0x000fe20008000f00 */
[----:B------:R-:W2:Y:S01]  /*46f0*/  LDL.128 R12, [R1] ;  /* 0x00000000010c7983 */ /* 0x000ea20000100c00 */
[----:B------:R-:W-:-:S03]  /*4700*/  PLOP3.LUT P0, PT, PT, PT, UP0, 0x80, 0x8 ;  /* 0x000000000008781c */ /* 0x000fc60003f0f008 */
[----:B------:R-:W3:Y:S02]  /*4710*/  LDL.128 R16, [R1+0x70] ;  /* 0x0000700001107983 */ /* 0x000ee40000100c00 */
[----:B------:R-:W4:Y:S08]  /*4720*/  LDC.64 R26, c[0x0][0x398] ;  /* 0x0000e600ff1a7b82 */ /* 0x000f300000000a00 */
[----:B------:R-:W5:Y:S01]  /*4730*/  LDC.64 R24, c[0x0][0x390] ;  /* 0x0000e400ff187b82 */ /* 0x000f620000000a00 */
[----:B0-----:R-:W-:-:S02]  /*4740*/  LOP3.LUT R0, R5, 0xffff, RZ, 0xc0, !PT ;  /* 0x0000ffff05007812 */ /* 0x001fc400078ec0ff */
[----:B------:R-:W-:-:S03]  /*4750*/  LOP3.LUT R3, R5, 0xffff, RZ, 0xc0, !PT ;  /* 0x0000ffff05037812 */ /* 0x000fc600078ec0ff */
[----:B------:R-:W-:Y:S02]  /*4760*/  IMAD R0, R0, 0xaab, RZ ;  /* 0x00000aab00007824 */ /* 0x000fe400078e02ff */
[----:B------:R-:W-:-:S03]  /*4770*/  IMAD R3, R3, 0x2aab, RZ ;  /* 0x00002aab03037824 */ /* 0x000fc600078e02ff */
[----:B------:R-:W-:Y:S02]  /*4780*/  SHF.R.U32.HI R0, RZ, 0x10, R0 ;  /* 0x00000010ff007819 */ /* 0x000fe40000011600 */
[----:B------:R-:W-:Y:S02]  /*4790*/  SHF.R.U32.HI R3, RZ, 0x10, R3 ;  /* 0x00000010ff037819 */ /* 0x000fe40000011603 */
[----:B------:R-:W-:Y:S02]  /*47a0*/  PRMT R2, R0, 0x9910, RZ ;  /* 0x0000991000027816 */ /* 0x000fe400000000ff */
[----:B------:R-:W-:-:S03]  /*47b0*/  PRMT R3, R3, 0x9910, RZ ;  /* 0x0000991003037816 */ /* 0x000fc600000000ff */
[----:B------:R-:W-:Y:S02]  /*47c0*/  IMAD R2, R2, 0x18, RZ ;  /* 0x0000001802027824 */ /* 0x000fe400078e02ff */
[----:B------:R-:W-:-:S03]  /*47d0*/  IMAD R3, R3, 0x6, RZ ;  /* 0x0000000603037824 */ /* 0x000fc600078e02ff */
[----:B------:R-:W-:Y:S02]  /*47e0*/  IADD3 R2, PT, PT, RZ, -R2, RZ ;  /* 0x80000002ff027210 */ /* 0x000fe40007ffe0ff */
[----:B------:R-:W-:Y:S02]  /*47f0*/  IADD3 R3, PT, PT, RZ, -R3, RZ ;  /* 0x80000003ff037210 */ /* 0x000fe40007ffe0ff */
[----:B------:R-:W-:Y:S02]  /*4800*/  PRMT R2, R2, 0x7710, RZ ;  /* 0x0000771002027816 */ /* 0x000fe400000000ff */
[----:B------:R-:W-:Y:S02]  /*4810*/  PRMT R4, R3, 0x7710, RZ ;  /* 0x0000771003047816 */ /* 0x000fe400000000ff */
[-C--:B------:R-:W-:Y:S02]  /*4820*/  IADD3 R2, PT, PT, R2, R5.reuse, RZ ;  /* 0x0000000502027210 */ /* 0x080fe40007ffe0ff */
[----:B------:R-:W-:-:S02]  /*4830*/  IADD3 R5, PT, PT, R4, R5, RZ ;  /* 0x0000000504057210 */ /* 0x000fc40007ffe0ff */
[----:B------:R-:W-:Y:S02]  /*4840*/  PRMT R2, R2, 0x9910, RZ ;  /* 0x0000991002027816 */ /* 0x000fe400000000ff */
[----:B------:R-:W-:Y:S02]  /*4850*/  PRMT R3, R1, 0x3340, R1 ;  /* 0x0000334001037816 */ /* 0x000fe40000000001 */
[C---:B------:R-:W-:Y:S01]  /*4860*/  SHF.L.U32 R6, R5.reuse, 0x1, RZ ;  /* 0x0000000105067819 */ /* 0x040fe200000006ff */
[----:B------:R-:W-:Y:S01]  /*4870*/  IMAD R2, R2, 0x2b, RZ ;  /* 0x0000002b02027824 */ /* 0x000fe200078e02ff */
[----:B------:R-:W-:-:S04]  /*4880*/  PRMT R5, R5, 0x5410, R7 ;  /* 0x0000541005057816 */ /* 0x000fc80000000007 */
[----:B------:R-:W-:Y:S02]  /*4890*/  LOP3.LUT R4, R2, 0xffff, RZ, 0xc0, !PT ;  /* 0x0000ffff02047812 */ /* 0x000fe400078ec0ff */
[----:B------:R-:W-:Y:S02]  /*48a0*/  PRMT R2, R0, R9, 0xffa8 ;  /* 0x0000ffa800027416 */ /* 0x000fe40000000009 */
[----:B------:R-:W-:Y:S02]  /*48b0*/  SHF.R.U32.HI R0, RZ, 0x8, R4 ;  /* 0x00000008ff007819 */ /* 0x000fe40000011604 */
[----:B------:R-:W-:Y:S02]  /*48c0*/  PRMT R3, R2, 0x5410, R3 ;  /* 0x0000541002037816 */ /* 0x000fe40000000003 */
[----:B------:R-:W-:Y:S02]  /*48d0*/  LOP3.LUT R2, R6, 0xffff, RZ, 0xc0, !PT ;  /* 0x0000ffff06027812 */ /* 0x000fe400078ec0ff */
[----:B------:R-:W-:-:S02]  /*48e0*/  PRMT R0, R5, 0x5432, R0 ;  /* 0x0000543205007816 */ /* 0x000fc40000000000 */
[----:B------:R-:W-:-:S03]  /*48f0*/  MOV R5, UR5 ;  /* 0x0000000500057c02 */ /* 0x000fc60008000f00 */
[----:B------:R-:W-:Y:S01]  /*4900*/  IDP.2A.LO.U16.U8 R0, R0, R3, R2 ;  /* 0x0000000300007226 */ /* 0x000fe20000001002 */
[----:B------:R-:W-:-:S03]  /*4910*/  MOV R3, UR10 ;  /* 0x0000000a00037c02 */ /* 0x000fc60008000f00 */
[----:B------:R-:W-:-:S04]  /*4920*/  IMAD R0, R5, 0x24c0, R0 ;  /* 0x000024c005007824 */ /* 0x000fc800078e0200 */
[----:B------:R-:W-:Y:S01]  /*4930*/  IMAD R0, R3, 0x24c00, R0 ;  /* 0x00024c0003007824 */ /* 0x000fe200078e0200 */
[----:B------:R-:W-:Y:S02]  /*4940*/  LOP3.LUT R3, R6, 0xffff, RZ, 0xc0, !PT ;  /* 0x0000ffff06037812 */ /* 0x000fe400078ec0ff */
[----:B------:R-:W3:Y:S02]  /*4950*/  LDL.128 R4, [R1+0x10] ;  /* 0x0000100001047983 */ /* 0x000ee40000100c00 */
[C---:B------:R-:W-:Y:S01]  /*4960*/  IADD3 R23, PT, PT, R0.reuse, 0x2a0, RZ ;  /* 0x000002a000177810 */ /* 0x040fe20007ffe0ff */
[----:B-1----:R-:W-:Y:S01]  /*4970*/  IMAD.WIDE.U32 R36, R3, 0x4, R36 ;  /* 0x0000000403247825 */ /* 0x002fe200078e0024 */
[----:B------:R-:W-:-:S04]  /*4980*/  @P0 IADD3 R23, PT, PT, R0, RZ, RZ ;  /* 0x000000ff00170210 */ /* 0x000fc80007ffe0ff */
[----:B------:R-:W2:Y:S01]  /*4990*/  LDG.E.CONSTANT R9, desc[UR12][R36.64] ;  /* 0x0000000c24097981 */ /* 0x000ea2000c1e9900 */
[----:B----4-:R-:W-:-:S03]  /*49a0*/  IMAD.WIDE.U32 R26, R23, 0x4, R26 ;  /* 0x00000004171a7825 */ /* 0x010fc600078e001a */
[----:B------:R-:W4:Y:S04]  /*49b0*/  LDG.E.CONSTANT R2, desc[UR12][R36.64+0x4] ;  /* 0x0000040c24027981 */ /* 0x000f28000c1e9900 */
[----:B------:R-:W3:Y:S04]  /*49c0*/  LDG.E.CONSTANT R21, desc[UR12][R26.64+0x60] ;  /* 0x0000600c1a157981 */ /* 0x000ee8000c1e9900 */
        /* <DEDUP_REMOVED lines=10> */
[----:B------:R-:W3:Y:S01]  /*4a70*/  LDG.E.CONSTANT R30, desc[UR12][R26.64+0xc4] ;  /* 0x0000c40c1a1e7981 */ /* 0x000ee2000c1e9900 */
[----:B-----5:R-:W-:-:S03]  /*4a80*/  IMAD.WIDE.U32 R24, R23, 0x4, R24 ;  /* 0x0000000417187825 */ /* 0x020fc600078e0018 */
[----:B------:R-:W5:Y:S04]  /*4a90*/  LDG.E.CONSTANT R31, desc[UR12][R26.64+0x120] ;  /* 0x0001200c1a1f7981 */ /* 0x000f68000c1e9900 */
[----:B------:R-:W5:Y:S04]  /*4aa0*/  LDG.E.CONSTANT R37, desc[UR12][R26.64+0xf0] ;  /* 0x0000f00c1a257981 */ /* 0x000f68000c1e9900 */
[----:B------:R-:W5:Y:S01]  /*4ab0*/  LDG.E.CONSTANT R36, desc[UR12][R26.64+0xf4] ;  /* 0x0000f40c1a247981 */ /* 0x000f62000c1e9900 */
[--C-:B--2---:R-:W-:Y:S01]  /*4ac0*/  FADD R14, R14, R9.reuse ;  /* 0x000000090e0e7221 */ /* 0x104fe20000000000 */
[----:B----4-:R-:W-:Y:S01]  /*4ad0*/  FADD R13, R13, R2 ;  /* 0x000000020d0d7221 */ /* 0x010fe20000000000 */
[----:B------:R-:W-:-:S02]  /*4ae0*/  FADD R12, R12, R9 ;  /* 0x000000090c0c7221 */ /* 0x000fc40000000000 */
[----:B---3--:R-:W-:Y:S01]  /*4af0*/  FADD R41, R21, R14 ;  /* 0x0000000e15297221 */ /* 0x008fe20000000000 */
[----:B------:R-:W-:Y:S02]  /*4b00*/  FADD R13, R20, R13 ;  /* 0x0000000d140d7221 */ /* 0x000fe40000000000 */
[----:B------:R-:W2:Y:S01]  /*4b10*/  LDL.128 R20, [R1+0x80] ;  /* 0x0000800001147983 */ /* 0x000ea20000100c00 */
[--C-:B------:R-:W-:Y:S01]  /*4b20*/  FADD R39, R16, R3.reuse ;  /* 0x0000000310277221 */ /* 0x100fe20000000000 */
[----:B------:R-:W-:Y:S01]  /*4b30*/  FADD R18, R18, R3 ;  /* 0x0000000312127221 */ /* 0x000fe20000000000 */
[----:B------:R-:W-:Y:S01]  /*4b40*/  FADD R35, R35, R12 ;  /* 0x0000000c23237221 */ /* 0x000fe20000000000 */
[----:B------:R-:W-:Y:S01]  /*4b50*/  FADD R12, R15, R2 ;  /* 0x000000020f0c7221 */ /* 0x000fe20000000000 */
[----:B------:R-:W-:Y:S02]  /*4b60*/  FADD R39, R34, R39 ;  /* 0x0000002722277221 */ /* 0x000fe40000000000 */
[----:B------:R-:W3:Y:S01]  /*4b70*/  LDG.E.CONSTANT R34, desc[UR12][R26.64+0x124] ;  /* 0x0001240c1a227981 */ /* 0x000ee2000c1e9900 */
[----:B------:R-:W-:-:S03]  /*4b80*/  FADD R43, R33, R18 ;  /* 0x00000012212b7221 */ /* 0x000fc60000000000 */
[----:B------:R-:W4:Y:S01]  /*4b90*/  LDG.E.CONSTANT R33, desc[UR12][R26.64+0x150] ;  /* 0x0001500c1a217981 */ /* 0x000f22000c1e9900 */
[--C-:B------:R-:W-:Y:S01]  /*4ba0*/  FADD R19, R19, R0.reuse ;  /* 0x0000000013137221 */ /* 0x100fe20000000000 */
[----:B------:R-:W-:Y:S02]  /*4bb0*/  FADD R17, R17, R0 ;  /* 0x0000000011117221 */ /* 0x000fe40000000000 */
[----:B------:R0:W-:Y:S04]  /*4bc0*/  STG.E desc[UR12][R24.64], R35 ;  /* 0x0000002318007986 */ /* 0x0001e8000c10190c */
[----:B------:R1:W-:Y:S01]  /*4bd0*/  STG.E desc[UR12][R24.64+0x60], R41 ;  /* 0x0000602918007986 */ /* 0x0003e2000c10190c */
[----:B------:R-:W-:-:S03]  /*4be0*/  FADD R45, R28, R19 ;  /* 0x000000131c2d7221 */ /* 0x000fc60000000000 */
[----:B------:R1:W-:Y:S01]  /*4bf0*/  STG.E desc[UR12][R24.64+0x4], R13 ;  /* 0x0000040d18007986 */ /* 0x0003e2000c10190c */
[----:B------:R-:W-:-:S03]  /*4c00*/  FADD R19, R9, R4 ;  /* 0x0000000409137221 */ /* 0x000fc60000000000 */
[----:B0-----:R-:W4:Y:S01]  /*4c10*/  LDG.E.CONSTANT R35, desc[UR12][R26.64+0x154] ;  /* 0x0001540c1a237981 */ /* 0x001f22000c1e9900 */
[----:B------:R-:W-:Y:S01]  /*4c20*/  FADD R17, R8, R17 ;  /* 0x0000001108117221 */ /* 0x000fe20000000000 */
[----:B-1----:R-:W-:Y:S02]  /*4c30*/  FADD R41, R29, R12 ;  /* 0x0000000c1d297221 */ /* 0x002fe40000000000 */
[----:B------:R0:W-:Y:S04]  /*4c40*/  STG.E desc[UR12][R24.64+0x30], R39 ;  /* 0x0000302718007986 */ /* 0x0001e8000c10190c */
[----:B------:R-:W4:Y:S01]  /*4c50*/  LDL.128 R12, [R1+0x20] ;  /* 0x00002000010c7983 */ /* 0x000f220000100c00 */
[----:B------:R-:W-:-:S03]  /*4c60*/  FADD R5, R2, R5 ;  /* 0x0000000502057221 */ /* 0x000fc60000000000 */
[----:B------:R-:W4:Y:S04]  /*4c70*/  LDG.E.CONSTANT R8, desc[UR12][R26.64+0x180] ;  /* 0x0001800c1a087981 */ /* 0x000f28000c1e9900 */
[----:B------:R-:W4:Y:S01]  /*4c80*/  LDG.E.CONSTANT R28, desc[UR12][R26.64+0x184] ;  /* 0x0001840c1a1c7981 */ /* 0x000f22000c1e9900 */
[----:B0-----:R-:W-:-:S03]  /*4c90*/  FADD R39, R32, R19 ;  /* 0x0000001320277221 */ /* 0x001fc60000000000 */
[----:B------:R-:W4:Y:S04]  /*4ca0*/  LDG.E.CONSTANT R29, desc[UR12][R26.64+0x1e0] ;  /* 0x0001e00c1a1d7981 */ /* 0x000f28000c1e9900 */
[----:B------:R0:W-:Y:S04]  /*4cb0*/  STG.E desc[UR12][R24.64+0x34], R17 ;  /* 0x0000341118007986 */ /* 0x0001e8000c10190c */
[----:B------:R1:W-:Y:S01]  /*4cc0*/  STG.E desc[UR12][R24.64+0x64], R41 ;  /* 0x0000642918007986 */ /* 0x0003e2000c10190c */
[----:B------:R-:W-:-:S03]  /*4cd0*/  FADD R6, R9, R6 ;  /* 0x0000000609067221 */ /* 0x000fc60000000000 */
[----:B------:R5:W-:Y:S04]  /*4ce0*/  STG.E desc[UR12][R24.64+0x90], R43 ;  /* 0x0000902b18007986 */ /* 0x000be8000c10190c */
[----:B0-----:R-:W4:Y:S01]  /*4cf0*/  LDL.128 R16, [R1+0x90] ;  /* 0x0000900001107983 */ /* 0x001f220000100c00 */
[----:B-1----:R-:W-:-:S03]  /*4d00*/  FADD R41, R30, R5 ;  /* 0x000000051e297221 */ /* 0x002fc60000000000 */
[----:B------:R-:W4:Y:S04]  /*4d10*/  LDG.E.CONSTANT R32, desc[UR12][R26.64+0x210] ;  /* 0x0002100c1a207981 */ /* 0x000f28000c1e9900 */
[----:B------:R-:W4:Y:S01]  /*4d20*/  LDG.E.CONSTANT R30, desc[UR12][R26.64+0x1b0] ;  /* 0x0001b00c1a1e7981 */ /* 0x000f22000c1e9900 */
[----:B-----5:R-:W-:Y:S01]  /*4d30*/  FADD R43, R31, R6 ;  /* 0x000000061f2b7221 */ /* 0x020fe20000000000 */
[----:B------:R-:W-:Y:S02]  /*4d40*/  FADD R31, R2, R7 ;  /* 0x00000007021f7221 */ /* 0x000fe40000000000 */
[----:B------:R3:W-:Y:S04]  /*4d50*/  STG.E desc[UR12][R24.64+0xc0], R39 ;  /* 0x0000c02718007986 */ /* 0x0007e8000c10190c */
[----:B------:R0:W-:Y:S04]  /*4d60*/  STG.E desc[UR12][R24.64+0x120], R43 ;  /* 0x0001202b18007986 */ /* 0x0001e8000c10190c */
[----:B------:R-:W-:Y:S01]  /*4d70*/  STG.E desc[UR12][R24.64+0xc4], R41 ;  /* 0x0000c42918007986 */ /* 0x000fe2000c10190c */
[C---:B--2---:R-:W-:Y:S01]  /*4d80*/  FADD R20, R3.reuse, R20 ;  /* 0x0000001403147221 */ /* 0x044fe20000000000 */
[C---:B------:R-:W-:Y:S01]  /*4d90*/  FADD R21, R0.reuse, R21 ;  /* 0x0000001500157221 */ /* 0x040fe20000000000 */
[----:B------:R-:W-:Y:S01]  /*4da0*/  FADD R22, R3, R22 ;  /* 0x0000001603167221 */ /* 0x000fe20000000000 */
[----:B------:R-:W-:Y:S01]  /*4db0*/  FADD R4, R0, R23 ;  /* 0x0000001700047221 */ /* 0x000fe20000000000 */
[----:B------:R-:W-:Y:S01]  /*4dc0*/  FADD R37, R37, R20 ;  /* 0x0000001425257221 */ /* 0x000fe20000000000 */
[----:B------:R-:W-:Y:S01]  /*4dd0*/  FADD R5, R36, R21 ;  /* 0x0000001524057221 */ /* 0x000fe20000000000 */
[----:B---3--:R-:W-:-:S02]  /*4de0*/  FADD R39, R34, R31 ;  /* 0x0000001f22277221 */ /* 0x008fc40000000000 */
[----:B------:R-:W2:Y:S01]  /*4df0*/  LDG.E.CONSTANT R31, desc[UR12][R26.64+0x1b4] ;  /* 0x0001b40c1a1f7981 */ /* 0x000ea2000c1e9900 */
[----:B----4-:R-:W-:-:S03]  /*4e00*/  FADD R7, R33, R22 ;  /* 0x0000001621077221 */ /* 0x010fc60000000000 */
[----:B------:R-:W3:Y:S04]  /*4e10*/  LDL.128 R20, [R1+0x30] ;  /* 0x0000300001147983 */ /* 0x000ee80000100c00 */
[----:B------:R-:W4:Y:S04]  /*4e20*/  LDG.E.CONSTANT R33, desc[UR12][R26.64+0x1e4] ;  /* 0x0001e40c1a217981 */ /* 0x000f28000c1e9900 */
[----:B------:R-:W5:Y:S01]  /*4e30*/  LDG.E.CONSTANT R34, desc[UR12][R26.64+0x240] ;  /* 0x0002400c1a227981 */ /* 0x000f62000c1e9900 */
[----:B0-----:R-:W-:-:S03]  /*4e40*/  FADD R43, R35, R4 ;  /* 0x00000004232b7221 */ /* 0x001fc60000000000 */
[----:B------:R-:W-:Y:S04]  /*4e50*/  STG.E desc[UR12][R24.64+0xf4], R5 ;  /* 0x0000f40518007986 */ /* 0x000fe8000c10190c */
[----:B------:R0:W-:Y:S01]  /*4e60*/  STG.E desc[UR12][R24.64+0x150], R7 ;  /* 0x0001500718007986 */ /* 0x0001e2000c10190c */
[C---:B------:R-:W-:Y:S01]  /*4e70*/  FADD R35, R9.reuse, R12 ;  /* 0x0000000c09237221 */ /* 0x040fe20000000000 */
[----:B------:R-:W-:Y:S02]  /*4e80*/  FADD R13, R2, R13 ;  /* 0x0000000d020d7221 */ /* 0x000fe40000000000 */
[----:B------:R-:W5:Y:S01]  /*4e90*/  LDG.E.CONSTANT R12, desc[UR12][R26.64+0x214] ;  /* 0x0002140c1a0c7981 */ /* 0x000f62000c1e9900 */
[----:B------:R-:W-:-:S03]  /*4ea0*/  FADD R14, R9, R14 ;  /* 0x0000000e090e7221 */ /* 0x000fc60000000000 */
[----:B------:R1:W-:Y:S04]  /*4eb0*/  STG.E desc[UR12][R24.64+0xf0], R37 ;  /* 0x0000f02518007986 */ /* 0x0003e8000c10190c */
[----:B0-----:R-:W5:Y:S01]  /*4ec0*/  LDL.128 R4, [R1+0xa0] ;  /* 0x0000a00001047983 */ /* 0x001f620000100c00 */
[----:B------:R-:W-:-:S03]  /*4ed0*/  FADD R41, R29, R14 ;  /* 0x0000000e1d297221 */ /* 0x000fc60000000000 */
[----:B------:R0:W-:Y:S01]  /*4ee0*/  STG.E desc[UR12][R24.64+0x124], R39 ;  /* 0x0001242718007986 */ /* 0x0001e2000c10190c */
[----:B-1----:R-:W-:-:S03]  /*4ef0*/  FADD R37, R8, R35 ;  /* 0x0000002308257221 */ /* 0x002fc60000000000 */
[----:B------:R-:W5:Y:S04]  /*4f00*/  LDG.E.CONSTANT R14, desc[UR12][R26.64+0x270] ;  /* 0x0002700c1a0e7981 */ /* 0x000f68000c1e9900 */
[----:B------:R-:W5:Y:S01]  /*4f10*/  LDG.E.CONSTANT R35, desc[UR12][R26.64+0x244] ;  /* 0x0002440c1a237981 */ /* 0x000f62000c1e9900 */
[----:B0-----:R-:W-:-:S03]  /*4f20*/  FADD R39, R28, R13 ;  /* 0x0000000d1c277221 */ /* 0x001fc60000000000 */
[----:B------:R-:W5:Y:S01]  /*4f30*/  LDG.E.CONSTANT R8, desc[UR12][R26.64+0x274] ;  /* 0x0002740c1a087981 */ /* 0x000f62000c1e9900 */
[----:B------:R-:W-:-:S03]  /*4f40*/  FADD R29, R3, R16 ;  /* 0x00000010031d7221 */ /* 0x000fc60000000000 */
[----:B------:R-:W5:Y:S04]  /*4f50*/  LDG.E.CONSTANT R13, desc[UR12][R26.64+0x49800] ;  /* 0x0498000c1a0d7981 */ /* 0x000f68000c1e9900 */
[----:B------:R0:W-:Y:S04]  /*4f60*/  STG.E desc[UR12][R24.64+0x180], R37 ;  /* 0x0001802518007986 */ /* 0x0001e8000c10190c */
[----:B------:R-:W5:Y:S01]  /*4f70*/  LDG.E.CONSTANT R28, desc[UR12][R26.64+0x49830] ;  /* 0x0498300c1a1c7981 */ /* 0x000f62000c1e9900 */
[----:B0-----:R-:W-:-:S03]  /*4f80*/  FADD R37, R30, R29 ;  /* 0x0000001d1e257221 */ /* 0x001fc60000000000 */
[----:B------:R-:W5:Y:S04]  /*4f90*/  LDG.E.CONSTANT R30, desc[UR12][R26.64+0x49804] ;  /* 0x0498040c1a1e7981 */ /* 0x000f68000c1e9900 */
[----:B------:R-:W5:Y:S01]  /*4fa0*/  LDG.E.CONSTANT R29, desc[UR12][R26.64+0x49834] ;  /* 0x0498340c1a1d7981 */ /* 0x000f62000c1e9900 */
[C---:B------:R-:W-:Y:S01]  /*4fb0*/  FADD R16, R0.reuse, R17 ;  /* 0x0000001100107221 */ /* 0x040fe20000000000 */
[----:B------:R-:W-:Y:S02]  /*4fc0*/  FADD R17, R3, R18 ;  /* 0x0000001203117221 */ /* 0x000fe40000000000 */
[----:B------:R0:W-:Y:S01]  /*4fd0*/  STG.E desc[UR12][R24.64+0x1e0], R41 ;  /* 0x0001e02918007986 */ /* 0x0001e2000c10190c */
[----:B------:R-:W-:-:S03]  /*4fe0*/  FADD R19, R0, R19 ;  /* 0x0000001300137221 */ /* 0x000fc60000000000 */
[----:B------:R5:W-:Y:S01]  /*4ff0*/  STG.E desc[UR12][R24.64+0x94], R45 ;  /* 0x0000942d18007986 */ /* 0x000be2000c10190c */
[----:B0-----:R-:W-:-:S03]  /*5000*/  FADD R41, R32, R17 ;  /* 0x0000001120297221 */ /* 0x001fc60000000000 */
[----:B------:R0:W-:Y:S04]  /*5010*/  STG.E desc[UR12][R24.64+0x184], R39 ;  /* 0x0001842718007986 */ /* 0x0001e8000c10190c */
[----:B------:R-:W-:Y:S04]  /*5020*/  STG.E desc[UR12][R24.64+0x154], R43 ;  /* 0x0001542b18007986 */ /* 0x000fe8000c10190c */
[----:B------:R-:W-:Y:S04]  /*5030*/  STG.E desc[UR12][R24.64+0x1b0], R37 ;  /* 0x0001b02518007986 */ /* 0x000fe8000c10190c */
[----:B------:R-:W-:Y:S04]  /*5040*/  STG.E desc[UR12][R24.64+0x210], R41 ;  /* 0x0002102918007986 */ /* 0x000fe8000c10190c */
[----:B------:R-:W5:Y:S01]  /*5050*/  LDG.E.CONSTANT R32, desc[UR12][R26.64+0x49860] ;  /* 0x0498600c1a207981 */ /* 0x000f62000c1e9900 */
[----:B--2---:R-:W-:Y:S01]  /*5060*/  FADD R31, R31, R16 ;  /* 0x000000101f1f7221 */ /* 0x004fe20000000000 */
[----:B------:R-:W-:Y:S01]  /*5070*/  FADD R16, R2, R15 ;  /* 0x0000000f02107221 */ /* 0x000fe20000000000 */
[C---:B---3--:R-:W-:Y:S01]  /*5080*/  FADD R17, R9.reuse, R20 ;  /* 0x0000001409117221 */ /* 0x048fe20000000000 */
[----:B------:R-:W-:-:S02]  /*5090*/  FADD R22, R9, R22 ;  /* 0x0000001609167221 */ /* 0x000fc40000000000 */
[----:B----4-:R-:W-:Y:S01]  /*50a0*/  FADD R33, R33, R16 ;  /* 0x0000001021217221 */ /* 0x010fe20000000000 */
[----:B-----5:R-:W-:Y:S01]  /*50b0*/  FADD R45, R34, R17 ;  /* 0x00000011222d7221 */ /* 0x020fe20000000000 */
[----:B------:R1:W-:Y:S01]  /*50c0*/  STG.E desc[UR12][R24.64+0x1b4], R31 ;  /* 0x0001b41f18007986 */ /* 0x0003e2000c10190c */
[----:B------:R-:W-:-:S03]  /*50d0*/  FADD R23, R2, R23 ;  /* 0x0000001702177221 */ /* 0x000fc60000000000 */
[----:B------:R-:W-:Y:S01]  /*50e0*/  STG.E desc[UR12][R24.64+0x240], R45 ;  /* 0x0002402d18007986 */ /* 0x000fe2000c10190c */
[----:B------:R-:W-:Y:S01]  /*50f0*/  FADD R15, R12, R19 ;  /* 0x000000130c0f7221 */ /* 0x000fe20000000000 */
[----:B------:R-:W-:Y:S02]  /*5100*/  FADD R12, R2, R21 ;  /* 0x00000015020c7221 */ /* 0x000fe40000000000 */
[----:B------:R-:W2:Y:S01]  /*5110*/  LDL.128 R16, [R1+0x40] ;  /* 0x0000400001107983 */ /* 0x000ea20000100c00 */
[C---:B0-----:R-:W-:Y:S01]  /*5120*/  FADD R39, R3.reuse, R4 ;  /* 0x0000000403277221 */ /* 0x041fe20000000000 */
[----:B------:R-:W-:Y:S02]  /*5130*/  FADD R21, R0, R5 ;  /* 0x0000000500157221 */ /* 0x000fe40000000000 */
[----:B------:R0:W-:Y:S01]  /*5140*/  STG.E desc[UR12][R24.64+0x214], R15 ;  /* 0x0002140f18007986 */ /* 0x0001e2000c10190c */
[----:B-1----:R-:W-:-:S03]  /*5150*/  FADD R31, R3, R6 ;  /* 0x00000006031f7221 */ /* 0x002fc60000000000 */
[----:B------:R-:W3:Y:S01]  /*5160*/  LDG.E.CONSTANT R5, desc[UR12][R26.64+0x49864] ;  /* 0x0498640c1a057981 */ /* 0x000ee2000c1e9900 */
[----:B------:R-:W-:-:S03]  /*5170*/  FADD R39, R14, R39 ;  /* 0x000000270e277221 */ /* 0x000fc60000000000 */
[----:B------:R-:W4:Y:S01]  /*5180*/  LDG.E.CONSTANT R4, desc[UR12][R26.64+0x498c0] ;  /* 0x0498c00c1a047981 */ /* 0x000f22000c1e9900 */
[----:B------:R-:W-:-:S03]  /*5190*/  FADD R43, R35, R12 ;  /* 0x0000000c232b7221 */ /* 0x000fc60000000000 */
[----:B------:R-:W5:Y:S01]  /*51a0*/  LDG.E.CONSTANT R6, desc[UR12][R26.64+0x49890] ;  /* 0x0498900c1a067981 */ /* 0x000f62000c1e9900 */
[----:B------:R-:W-:Y:S01]  /*51b0*/  FADD R37, R13, R22 ;  /* 0x000000160d257221 */ /* 0x000fe20000000000 */
[----:B------:R-:W-:Y:S02]  /*51c0*/  FADD R41, R8, R21 ;  /* 0x0000001508297221 */ /* 0x000fe40000000000 */
[----:B0-----:R-:W5:Y:S04]  /*51d0*/  LDL.128 R12, [R1+0xb0] ;  /* 0x0000b000010c7983 */ /* 0x001f680000100c00 */
[----:B------:R-:W5:Y:S01]  /*51e0*/  LDG.E.CONSTANT R35, desc[UR12][R26.64+0x498f4] ;  /* 0x0498f40c1a237981 */ /* 0x000f62000c1e9900 */
[----:B------:R-:W-:-:S03]  /*51f0*/  FADD R45, R28, R31 ;  /* 0x0000001f1c2d7221 */ /* 0x000fc60000000000 */
[----:B------:R-:W5:Y:S01]  /*5200*/  LDG.E.CONSTANT R31, desc[UR12][R26.64+0x49894] ;  /* 0x0498940c1a1f7981 */ /* 0x000f62000c1e9900 */
[----:B------:R-:W-:-:S03]  /*5210*/  FADD R28, R0, R7 ;  /* 0x00000007001c7221 */ /* 0x000fc60000000000 */
[----:B------:R0:W-:Y:S01]  /*5220*/  STG.E desc[UR12][R24.64+0x1e4], R33 ;  /* 0x0001e42118007986 */ /* 0x0001e2000c10190c */
[----:B------:R-:W-:-:S03]  /*5230*/  FADD R36, R30, R23 ;  /* 0x000000171e247221 */ /* 0x000fc60000000000 */
[----:B------:R-:W5:Y:S04]  /*5240*/  LDG.E.CONSTANT R34, desc[UR12][R26.64+0x498c4] ;  /* 0x0498c40c1a227981 */ /* 0x000f68000c1e9900 */
[----:B------:R-:W5:Y:S04]  /*5250*/  LDL.128 R20, [R1+0x50] ;  /* 0x0000500001147983 */ /* 0x000f680000100c00 */
[----:B0-----:R-:W5:Y:S04]  /*5260*/  LDG.E.CONSTANT R33, desc[UR12][R26.64+0x498f0] ;  /* 0x0498f00c1a217981 */ /* 0x001f68000c1e9900 */
[----:B------:R-:W5:Y:S04]  /*5270*/  LDG.E.CONSTANT R30, desc[UR12][R26.64+0x49920] ;  /* 0x0499200c1a1e7981 */ /* 0x000f68000c1e9900 */
[----:B------:R-:W5:Y:S01]  /*5280*/  LDG.E.CONSTANT R8, desc[UR12][R26.64+0x49924] ;  /* 0x0499240c1a087981 */ /* 0x000f62000c1e9900 */
[----:B------:R-:W-:-:S03]  /*5290*/  FADD R29, R29, R28 ;  /* 0x0000001c1d1d7221 */ /* 0x000fc60000000000 */
[----:B------:R-:W5:Y:S04]  /*52a0*/  LDG.E.CONSTANT R28, desc[UR12][R26.64+0x49980] ;  /* 0x0499800c1a1c7981 */ /* 0x000f68000c1e9900 */
[----:B------:R-:W-:Y:S04]  /*52b0*/  STG.E desc[UR12][R24.64+0x49800], R37 ;  /* 0x0498002518007986 */ /* 0x000fe8000c10190c */
[----:B------:R0:W-:Y:S04]  /*52c0*/  STG.E desc[UR12][R24.64+0x270], R39 ;  /* 0x0002702718007986 */ /* 0x0001e8000c10190c */
[----:B------:R1:W-:Y:S04]  /*52d0*/  STG.E desc[UR12][R24.64+0x49834], R29 ;  /* 0x0498341d18007986 */ /* 0x0003e8000c10190c */
[----:B------:R1:W-:Y:S04]  /*52e0*/  STG.E desc[UR12][R24.64+0x274], R41 ;  /* 0x0002742918007986 */ /* 0x0003e8000c10190c */
[----:B------:R-:W-:Y:S01]  /*52f0*/  STG.E desc[UR12][R24.64+0x244], R43 ;  /* 0x0002442b18007986 */ /* 0x000fe2000c10190c */
[C---:B--2---:R-:W-:Y:S01]  /*5300*/  FADD R7, R9.reuse, R16 ;  /* 0x0000001009077221 */ /* 0x044fe20000000000 */
[C---:B------:R-:W-:Y:S01]  /*5310*/  FADD R16, R2.reuse, R17 ;  /* 0x0000001102107221 */ /* 0x040fe20000000000 */
[----:B0-----:R-:W-:Y:S01]  /*5320*/  FADD R39, R9, R18 ;  /* 0x0000001209277221 */ /* 0x001fe20000000000 */
[----:B------:R-:W-:Y:S01]  /*5330*/  FADD R19, R2, R19 ;  /* 0x0000001302137221 */ /* 0x000fe20000000000 */
[----:B------:R-:W-:-:S02]  /*5340*/  FADD R17, R32, R7 ;  /* 0x0000000720117221 */ /* 0x000fc40000000000 */
[----:B------:R-:W2:Y:S01]  /*5350*/  LDG.E.CONSTANT R32, desc[UR12][R26.64+0x49a40] ;  /* 0x049a400c1a207981 */ /* 0x000ea2000c1e9900 */
[----:B---3--:R-:W-:Y:S01]  /*5360*/  FADD R37, R5, R16 ;  /* 0x0000001005257221 */ /* 0x008fe20000000000 */
[----:B----4-:R-:W-:-:S04]  /*5370*/  FADD R39, R4, R39 ;  /* 0x0000002704277221 */ /* 0x010fc80000000000 */
[----:B------:R0:W-:Y:S01]  /*5380*/  STG.E desc[UR12][R24.64+0x49864], R37 ;  /* 0x0498642518007986 */ /* 0x0001e2000c10190c */
[C---:B-----5:R-:W-:Y:S01]  /*5390*/  FADD R5, R3.reuse, R12 ;  /* 0x0000000c03057221 */ /* 0x060fe20000000000 */
[C---:B------:R-:W-:Y:S01]  /*53a0*/  FADD R12, R0.reuse, R13 ;  /* 0x0000000d000c7221 */ /* 0x040fe20000000000 */
[----:B------:R-:W-:Y:S01]  /*53b0*/  FADD R18, R0, R15 ;  /* 0x0000000f00127221 */ /* 0x000fe20000000000 */
[----:B------:R-:W-:Y:S01]  /*53c0*/  FADD R14, R3, R14 ;  /* 0x0000000e030e7221 */ /* 0x000fe20000000000 */
[----:B-1----:R-:W-:Y:S01]  /*53d0*/  FADD R29, R6, R5 ;  /* 0x00000005061d7221 */ /* 0x002fe20000000000 */
[----:B------:R1:W-:Y:S01]  /*53e0*/  STG.E desc[UR12][R24.64+0x49860], R17 ;  /* 0x0498601118007986 */ /* 0x0003e2000c10190c */
[----:B------:R-:W-:Y:S01]  /*53f0*/  FADD R41, R35, R18 ;  /* 0x0000001223297221 */ /* 0x000fe20000000000 */
[----:B------:R-:W-:Y:S02]  /*5400*/  FADD R13, R31, R12 ;  /* 0x0000000c1f0d7221 */ /* 0x000fe40000000000 */
[----:B------:R-:W3:Y:S04]  /*5410*/  LDL.128 R4, [R1+0xc0] ;  /* 0x0000c00001047983 */ /* 0x000ee80000100c00 */
[----:B------:R4:W-:Y:S01]  /*5420*/  STG.E desc[UR12][R24.64+0x498c0], R39 ;  /* 0x0498c02718007986 */ /* 0x0009e2000c10190c */
[----:B0-----:R-:W-:-:S03]  /*5430*/  FADD R37, R34, R19 ;  /* 0x0000001322257221 */ /* 0x001fc60000000000 */
[----:B-1----:R-:W5:Y:S01]  /*5440*/  LDG.E.CONSTANT R17, desc[UR12][R26.64+0x49954] ;  /* 0x0499540c1a117981 */ /* 0x002f62000c1e9900 */
[----:B------:R-:W-:Y:S01]  /*5450*/  FADD R15, R9, R20 ;  /* 0x00000014090f7221 */ /* 0x000fe20000000000 */
[----:B------:R-:W-:Y:S02]  /*5460*/  FADD R35, R2, R21 ;  /* 0x0000001502237221 */ /* 0x000fe40000000000 */
[----:B------:R0:W-:Y:S01]  /*5470*/  STG.E desc[UR12][R24.64+0x49894], R13 ;  /* 0x0498940d18007986 */ /* 0x0001e2000c10190c */
[----:B------:R-:W-:-:S03]  /*5480*/  FADD R33, R33, R14 ;  /* 0x0000000e21217221 */ /* 0x000fc60000000000 */
[----:B------:R-:W2:Y:S01]  /*5490*/  LDL.64 R18, [R1+0xd0] ;  /* 0x0000d00001127983 */ /* 0x000ea20000100a00 */
[----:B------:R-:W-:-:S03]  /*54a0*/  FADD R43, R30, R15 ;  /* 0x0000000f1e2b7221 */ /* 0x000fc60000000000 */
[----:B------:R1:W-:Y:S01]  /*54b0*/  STG.E desc[UR12][R24.64+0x49890], R29 ;  /* 0x0498901d18007986 */ /* 0x0003e2000c10190c */
[----:B----4-:R-:W-:Y:S01]  /*54c0*/  FADD R39, R8, R35 ;  /* 0x0000002308277221 */ /* 0x010fe20000000000 */
[----:B------:R-:W-:Y:S02]  /*54d0*/  FADD R35, R9, R22 ;  /* 0x0000001609237221 */ /* 0x000fe40000000000 */
[----:B0-----:R-:W4:Y:S02]  /*54e0*/  LDL.128 R12, [R1+0x60] ;  /* 0x00006000010c7983 */ /* 0x001f240000100c00 */
[----:B------:R-:W-:Y:S02]  /*54f0*/  FADD R35, R28, R35 ;  /* 0x000000231c237221 */ /* 0x000fe40000000000 */
[----:B------:R0:W-:Y:S04]  /*5500*/  STG.E desc[UR12][R24.64+0x498f0], R33 ;  /* 0x0498f02118007986 */ /* 0x0001e8000c10190c */
[----:B------:R-:W4:Y:S04]  /*5510*/  LDG.E.CONSTANT R16, desc[UR12][R26.64+0x49950] ;  /* 0x0499500c1a107981 */ /* 0x000f28000c1e9900 */
[----:B------:R-:W4:Y:S04]  /*5520*/  LDG.E.CONSTANT R31, desc[UR12][R26.64+0x499b0] ;  /* 0x0499b00c1a1f7981 */ /* 0x000f28000c1e9900 */
[----:B------:R-:W4:Y:S04]  /*5530*/  LDG.E.CONSTANT R30, desc[UR12][R26.64+0x49984] ;  /* 0x0499840c1a1e7981 */ /* 0x000f28000c1e9900 */
[----:B-1----:R-:W4:Y:S04]  /*5540*/  LDG.E.CONSTANT R29, desc[UR12][R26.64+0x499b4] ;  /* 0x0499b40c1a1d7981 */ /* 0x002f28000c1e9900 */
[----:B------:R-:W4:Y:S04]  /*5550*/  LDG.E.CONSTANT R21, desc[UR12][R26.64+0x49a10] ;  /* 0x049a100c1a157981 */ /* 0x000f28000c1e9900 */
[----:B------:R-:W4:Y:S04]  /*5560*/  LDG.E.CONSTANT R20, desc[UR12][R26.64+0x49a14] ;  /* 0x049a140c1a147981 */ /* 0x000f28000c1e9900 */
[----:B------:R-:W4:Y:S04]  /*5570*/  LDG.E.CONSTANT R8, desc[UR12][R26.64+0x499e0] ;  /* 0x0499e00c1a087981 */ /* 0x000f28000c1e9900 */
[----:B0-----:R-:W4:Y:S04]  /*5580*/  LDG.E.CONSTANT R33, desc[UR12][R26.64+0x499e4] ;  /* 0x0499e40c1a217981 */ /* 0x001f28000c1e9900 */
[----:B------:R-:W4:Y:S04]  /*5590*/  LDG.E.CONSTANT R28, desc[UR12][R26.64+0x49a70] ;  /* 0x049a700c1a1c7981 */ /* 0x000f28000c1e9900 */
[----:B------:R-:W4:Y:S04]  /*55a0*/  LDG.E.CONSTANT R22, desc[UR12][R26.64+0x49a44] ;  /* 0x049a440c1a167981 */ /* 0x000f28000c1e9900 */
[----:B------:R-:W4:Y:S04]  /*55b0*/  LDG.E.CONSTANT R34, desc[UR12][R26.64+0x49a74] ;  /* 0x049a740c1a227981 */ /* 0x000f28000c1e9900 */
[----:B------:R3:W-:Y:S01]  /*55c0*/  STG.E desc[UR12][R24.64+0x498c4], R37 ;  /* 0x0498c42518007986 */ /* 0x0007e2000c10190c */
[----:B------:R-:W-:Y:S01]  /*55d0*/  FADD R11, R0, R11 ;  /* 0x0000000b000b7221 */ /* 0x000fe20000000000 */
[----:B------:R-:W-:-:S02]  /*55e0*/  FADD R23, R2, R23 ;  /* 0x0000001702177221 */ /* 0x000fc40000000000 */
[----:B------:R-:W-:Y:S04]  /*55f0*/  STG.E desc[UR12][R24.64+0x49830], R45 ;  /* 0x0498302d18007986 */ /* 0x000fe8000c10190c */
[----:B------:R-:W-:Y:S04]  /*5600*/  STG.E desc[UR12][R24.64+0x49804], R36 ;  /* 0x0498042418007986 */ /* 0x000fe8000c10190c */
[----:B------:R-:W-:Y:S04]  /*5610*/  STG.E desc[UR12][R24.64+0x498f4], R41 ;  /* 0x0498f42918007986 */ /* 0x000fe8000c10190c */
[----:B------:R-:W-:Y:S04]  /*5620*/  STG.E desc[UR12][R24.64+0x49920], R43 ;  /* 0x0499202b18007986 */ /* 0x000fe8000c10190c */
[----:B------:R-:W-:Y:S04]  /*5630*/  STG.E desc[UR12][R24.64+0x49924], R39 ;  /* 0x0499242718007986 */ /* 0x000fe8000c10190c */
[----:B------:R-:W-:Y:S01]  /*5640*/  STG.E desc[UR12][R24.64+0x49980], R35 ;  /* 0x0499802318007986 */ /* 0x000fe2000c10190c */
[C---:B---3--:R-:W-:Y:S01]  /*5650*/  FADD R37, R3.reuse, R4 ;  /* 0x0000000403257221 */ /* 0x048fe20000000000 */
[----:B------:R-:W-:Y:S01]  /*5660*/  FADD R4, R0, R5 ;  /* 0x0000000500047221 */ /* 0x000fe20000000000 */
[C---:B------:R-:W-:Y:S01]  /*5670*/  FADD R6, R3.reuse, R6 ;  /* 0x0000000603067221 */ /* 0x040fe20000000000 */
[----:B------:R-:W-:-:S02]  /*5680*/  FADD R5, R3, R10 ;  /* 0x0000000a03057221 */ /* 0x000fc40000000000 */
[----:B-----5:R-:W-:Y:S01]  /*5690*/  FADD R17, R17, R4 ;  /* 0x0000000411117221 */ /* 0x020fe20000000000 */
[C---:B------:R-:W-:Y:S01]  /*56a0*/  FADD R4, R0.reuse, R7 ;  /* 0x0000000700047221 */ /* 0x040fe20000000000 */
[----:B--2---:R-:W-:Y:S01]  /*56b0*/  FADD R18, R3, R18 ;  /* 0x0000001203127221 */ /* 0x004fe20000000000 */
[----:B------:R-:W-:Y:S01]  /*56c0*/  FADD R19, R0, R19 ;  /* 0x0000001300137221 */ /* 0x000fe20000000000 */
[C---:B----4-:R-:W-:Y:S01]  /*56d0*/  FADD R3, R9.reuse, R12 ;  /* 0x0000000c09037221 */ /* 0x050fe20000000000 */
[C---:B------:R-:W-:Y:S01]  /*56e0*/  FADD R0, R2.reuse, R13 ;  /* 0x0000000d02007221 */ /* 0x040fe20000000000 */
[----:B------:R-:W-:Y:S01]  /*56f0*/  FADD R9, R9, R14 ;  /* 0x0000000e09097221 */ /* 0x000fe20000000000 */
[----:B------:R-:W-:-:S03]  /*5700*/  FADD R15, R2, R15 ;  /* 0x0000000f020f7221 */ /* 0x000fc60000000000 */
[----:B------:R-:W-:Y:S01]  /*5710*/  FADD R9, R32, R9 ;  /* 0x0000000920097221 */ /* 0x000fe20000000000 */
        /* <DEDUP_REMOVED lines=11> */
[----:B------:R-:W-:Y:S04]  /*57d0*/  STG.E desc[UR12][R24.64+0x49950], R37 ;  /* 0x0499502518007986 */ /* 0x000fe8000c10190c */
        /* <DEDUP_REMOVED lines=11> */
[----:B------:R-:W-:Y:S01]  /*5890*/  STG.E desc[UR12][R24.64+0x49a74], R11 ;  /* 0x049a740b18007986 */ /* 0x000fe2000c10190c */
[----:B------:R-:W-:Y:S05]  /*58a0*/  EXIT ;  /* 0x000000000000794d */ /* 0x000fea0003800000 */
.L_x_8:
[----:B------:R-:W-:-:S00]  /*58b0*/  BRA `(.L_x_8) ;  /* 0xfffffffc00fc7947 */ /* 0x000fc0000383ffff */
[----:B------:R-:W-:-:S00]  /*58c0*/  NOP ;  /* 0x0000000000007918 */ /* 0x000fc00000000000 */
        /* <DEDUP_REMOVED lines=11> */
.L_x_9:


//--------------------- .nv.shared.my_kernel_kernel0 --------------------------
	.section	.nv.shared.my_kernel_kernel0,"aw",@nobits
	.sectionflags	@""
	.align	4
.nv.shared.my_kernel_kernel0:
	.zero		20992


//--------------------- .nv.shared.reserved.0     --------------------------
	.section	.nv.shared.reserved.0,"aw",@nobits
	.weak		__nv_reservedSMEM_offset_0_alias
	.size		__nv_reservedSMEM_offset_0_alias, 0, 64
	.other		__nv_reservedSMEM_offset_0_alias,@"STO_CUDA_RESERVED_SHARED STV_DEFAULT"
__nv_reservedSMEM_offset_0_alias:
	.zero		0
	.zero		64


//--------------------- .nv.constant0.my_kernel_kernel0 --------------------------
	.section	.nv.constant0.my_kernel_kernel0,"a",@progbits
	.sectionflags	@""
	.align	4
.nv.constant0.my_kernel_kernel0:
	.zero		936


//--------------------- SYMBOLS --------------------------

	.type		.nv.reservedSmem.offset0,@object
	.size		.nv.reservedSmem.offset0,0x4
	.type		.nv.reservedSmem.cap,@object
	.size		.nv.reservedSmem.cap,0x4
